//
// Generated by NVIDIA NVVM Compiler
//
// Compiler Build ID: CL-36424714
// Cuda compilation tools, release 13.0, V13.0.88
// Based on NVVM 20.0.0
//

.version 9.0
.target sm_100
.address_size 64

	// .globl	_Z10initCurandP17curandStateXORWOWy
.func  (.param .b64 func_retval0) __internal_accurate_pow
(
	.param .b64 __internal_accurate_pow_param_0,
	.param .b64 __internal_accurate_pow_param_1
)
;
.global .align 4 .b8 precalc_xorwow_matrix[102400];
.global .align 4 .b8 precalc_xorwow_offset_matrix[102400];
.global .align 4 .b8 mrg32k3aM1[2304];
.global .align 4 .b8 mrg32k3aM2[2304];
.global .align 4 .b8 mrg32k3aM1SubSeq[2016];
.global .align 4 .b8 mrg32k3aM2SubSeq[2016];
.global .align 4 .b8 mrg32k3aM1Seq[2304];
.global .align 4 .b8 mrg32k3aM2Seq[2304];
.const .align 8 .b8 __cr_lgamma_table[72];

.visible .entry _Z10initCurandP17curandStateXORWOWy(
	.param .u64 .ptr .align 1 _Z10initCurandP17curandStateXORWOWy_param_0,
	.param .u64 _Z10initCurandP17curandStateXORWOWy_param_1
)
{
	.reg .pred 	%p<24>;
	.reg .b32 	%r<419>;
	.reg .b64 	%rd<19>;

	ld.param.u64 	%rd8, [_Z10initCurandP17curandStateXORWOWy_param_0];
	ld.param.u64 	%rd9, [_Z10initCurandP17curandStateXORWOWy_param_1];
	cvta.to.global.u64 	%rd10, %rd8;
	mov.u32 	%r182, %ctaid.x;
	mov.u32 	%r183, %ntid.x;
	mov.u32 	%r184, %tid.x;
	mov.u32 	%r185, %ctaid.y;
	mov.u32 	%r186, %ntid.y;
	mov.u32 	%r187, %tid.y;
	mad.lo.s32 	%r188, %r185, %r186, %r187;
	mov.u32 	%r189, %nctaid.x;
	mad.lo.s32 	%r190, %r188, %r189, %r182;
	mad.lo.s32 	%r191, %r190, %r183, %r184;
	cvt.s64.s32 	%rd18, %r191;
	mul.wide.s32 	%rd11, %r191, 48;
	add.s64 	%rd2, %rd10, %rd11;
	cvt.u32.u64 	%r192, %rd9;
	xor.b32  	%r193, %r192, -1429050551;
	mul.lo.s32 	%r194, %r193, 1099087573;
	{ .reg .b32 tmp; mov.b64 {tmp, %r195}, %rd9; }
	xor.b32  	%r196, %r195, -136515619;
	mul.lo.s32 	%r197, %r196, -1703105765;
	add.s32 	%r198, %r194, %r197;
	add.s32 	%r199, %r198, 6615241;
	add.s32 	%r200, %r194, 123456789;
	st.global.v2.u32 	[%rd2], {%r199, %r200};
	xor.b32  	%r201, %r194, 362436069;
	add.s32 	%r202, %r197, 521288629;
	st.global.v2.u32 	[%rd2+8], {%r201, %r202};
	xor.b32  	%r203, %r197, 88675123;
	add.s32 	%r204, %r194, 5783321;
	st.global.v2.u32 	[%rd2+16], {%r203, %r204};
	setp.eq.s32 	%p1, %r191, 0;
	@%p1 bra 	$L__BB0_42;
	mov.b32 	%r325, 0;
$L__BB0_2:
	and.b64  	%rd4, %rd18, 3;
	setp.eq.s64 	%p2, %rd4, 0;
	@%p2 bra 	$L__BB0_41;
	mul.wide.u32 	%rd12, %r325, 3200;
	mov.u64 	%rd13, precalc_xorwow_matrix;
	add.s64 	%rd5, %rd13, %rd12;
	cvt.u32.u64 	%r2, %rd4;
	mov.b32 	%r326, 0;
$L__BB0_4:
	mov.b32 	%r339, 0;
	mov.u32 	%r340, %r339;
	mov.u32 	%r341, %r339;
	mov.u32 	%r342, %r339;
	mov.u32 	%r343, %r339;
	mov.u32 	%r332, %r339;
$L__BB0_5:
	mul.wide.u32 	%rd14, %r332, 4;
	add.s64 	%rd15, %rd2, %rd14;
	ld.global.u32 	%r10, [%rd15+4];
	shl.b32 	%r11, %r332, 5;
	mov.b32 	%r338, 0;
$L__BB0_6:
	.pragma "nounroll";
	shr.u32 	%r209, %r10, %r338;
	and.b32  	%r210, %r209, 1;
	setp.eq.b32 	%p3, %r210, 1;
	not.pred 	%p4, %p3;
	add.s32 	%r211, %r11, %r338;
	mul.lo.s32 	%r212, %r211, 5;
	mul.wide.u32 	%rd16, %r212, 4;
	add.s64 	%rd6, %rd5, %rd16;
	@%p4 bra 	$L__BB0_8;
	ld.global.u32 	%r213, [%rd6];
	xor.b32  	%r343, %r343, %r213;
	ld.global.u32 	%r214, [%rd6+4];
	xor.b32  	%r342, %r342, %r214;
	ld.global.u32 	%r215, [%rd6+8];
	xor.b32  	%r341, %r341, %r215;
	ld.global.u32 	%r216, [%rd6+12];
	xor.b32  	%r340, %r340, %r216;
	ld.global.u32 	%r217, [%rd6+16];
	xor.b32  	%r339, %r339, %r217;
$L__BB0_8:
	and.b32  	%r219, %r209, 2;
	setp.eq.s32 	%p5, %r219, 0;
	@%p5 bra 	$L__BB0_10;
	ld.global.u32 	%r220, [%rd6+20];
	xor.b32  	%r343, %r343, %r220;
	ld.global.u32 	%r221, [%rd6+24];
	xor.b32  	%r342, %r342, %r221;
	ld.global.u32 	%r222, [%rd6+28];
	xor.b32  	%r341, %r341, %r222;
	ld.global.u32 	%r223, [%rd6+32];
	xor.b32  	%r340, %r340, %r223;
	ld.global.u32 	%r224, [%rd6+36];
	xor.b32  	%r339, %r339, %r224;
$L__BB0_10:
	and.b32  	%r226, %r209, 4;
	setp.eq.s32 	%p6, %r226, 0;
	@%p6 bra 	$L__BB0_12;
	ld.global.u32 	%r227, [%rd6+40];
	xor.b32  	%r343, %r343, %r227;
	ld.global.u32 	%r228, [%rd6+44];
	xor.b32  	%r342, %r342, %r228;
	ld.global.u32 	%r229, [%rd6+48];
	xor.b32  	%r341, %r341, %r229;
	ld.global.u32 	%r230, [%rd6+52];
	xor.b32  	%r340, %r340, %r230;
	ld.global.u32 	%r231, [%rd6+56];
	xor.b32  	%r339, %r339, %r231;
$L__BB0_12:
	and.b32  	%r233, %r209, 8;
	setp.eq.s32 	%p7, %r233, 0;
	@%p7 bra 	$L__BB0_14;
	ld.global.u32 	%r234, [%rd6+60];
	xor.b32  	%r343, %r343, %r234;
	ld.global.u32 	%r235, [%rd6+64];
	xor.b32  	%r342, %r342, %r235;
	ld.global.u32 	%r236, [%rd6+68];
	xor.b32  	%r341, %r341, %r236;
	ld.global.u32 	%r237, [%rd6+72];
	xor.b32  	%r340, %r340, %r237;
	ld.global.u32 	%r238, [%rd6+76];
	xor.b32  	%r339, %r339, %r238;
$L__BB0_14:
	and.b32  	%r240, %r209, 16;
	setp.eq.s32 	%p8, %r240, 0;
	@%p8 bra 	$L__BB0_16;
	ld.global.u32 	%r241, [%rd6+80];
	xor.b32  	%r343, %r343, %r241;
	ld.global.u32 	%r242, [%rd6+84];
	xor.b32  	%r342, %r342, %r242;
	ld.global.u32 	%r243, [%rd6+88];
	xor.b32  	%r341, %r341, %r243;
	ld.global.u32 	%r244, [%rd6+92];
	xor.b32  	%r340, %r340, %r244;
	ld.global.u32 	%r245, [%rd6+96];
	xor.b32  	%r339, %r339, %r245;
$L__BB0_16:
	and.b32  	%r247, %r209, 32;
	setp.eq.s32 	%p9, %r247, 0;
	@%p9 bra 	$L__BB0_18;
	ld.global.u32 	%r248, [%rd6+100];
	xor.b32  	%r343, %r343, %r248;
	ld.global.u32 	%r249, [%rd6+104];
	xor.b32  	%r342, %r342, %r249;
	ld.global.u32 	%r250, [%rd6+108];
	xor.b32  	%r341, %r341, %r250;
	ld.global.u32 	%r251, [%rd6+112];
	xor.b32  	%r340, %r340, %r251;
	ld.global.u32 	%r252, [%rd6+116];
	xor.b32  	%r339, %r339, %r252;
$L__BB0_18:
	and.b32  	%r254, %r209, 64;
	setp.eq.s32 	%p10, %r254, 0;
	@%p10 bra 	$L__BB0_20;
	ld.global.u32 	%r255, [%rd6+120];
	xor.b32  	%r343, %r343, %r255;
	ld.global.u32 	%r256, [%rd6+124];
	xor.b32  	%r342, %r342, %r256;
	ld.global.u32 	%r257, [%rd6+128];
	xor.b32  	%r341, %r341, %r257;
	ld.global.u32 	%r258, [%rd6+132];
	xor.b32  	%r340, %r340, %r258;
	ld.global.u32 	%r259, [%rd6+136];
	xor.b32  	%r339, %r339, %r259;
$L__BB0_20:
	and.b32  	%r261, %r209, 128;
	setp.eq.s32 	%p11, %r261, 0;
	@%p11 bra 	$L__BB0_22;
	ld.global.u32 	%r262, [%rd6+140];
	xor.b32  	%r343, %r343, %r262;
	ld.global.u32 	%r263, [%rd6+144];
	xor.b32  	%r342, %r342, %r263;
	ld.global.u32 	%r264, [%rd6+148];
	xor.b32  	%r341, %r341, %r264;
	ld.global.u32 	%r265, [%rd6+152];
	xor.b32  	%r340, %r340, %r265;
	ld.global.u32 	%r266, [%rd6+156];
	xor.b32  	%r339, %r339, %r266;
$L__BB0_22:
	and.b32  	%r268, %r209, 256;
	setp.eq.s32 	%p12, %r268, 0;
	@%p12 bra 	$L__BB0_24;
	ld.global.u32 	%r269, [%rd6+160];
	xor.b32  	%r343, %r343, %r269;
	ld.global.u32 	%r270, [%rd6+164];
	xor.b32  	%r342, %r342, %r270;
	ld.global.u32 	%r271, [%rd6+168];
	xor.b32  	%r341, %r341, %r271;
	ld.global.u32 	%r272, [%rd6+172];
	xor.b32  	%r340, %r340, %r272;
	ld.global.u32 	%r273, [%rd6+176];
	xor.b32  	%r339, %r339, %r273;
$L__BB0_24:
	and.b32  	%r275, %r209, 512;
	setp.eq.s32 	%p13, %r275, 0;
	@%p13 bra 	$L__BB0_26;
	ld.global.u32 	%r276, [%rd6+180];
	xor.b32  	%r343, %r343, %r276;
	ld.global.u32 	%r277, [%rd6+184];
	xor.b32  	%r342, %r342, %r277;
	ld.global.u32 	%r278, [%rd6+188];
	xor.b32  	%r341, %r341, %r278;
	ld.global.u32 	%r279, [%rd6+192];
	xor.b32  	%r340, %r340, %r279;
	ld.global.u32 	%r280, [%rd6+196];
	xor.b32  	%r339, %r339, %r280;
$L__BB0_26:
	and.b32  	%r282, %r209, 1024;
	setp.eq.s32 	%p14, %r282, 0;
	@%p14 bra 	$L__BB0_28;
	ld.global.u32 	%r283, [%rd6+200];
	xor.b32  	%r343, %r343, %r283;
	ld.global.u32 	%r284, [%rd6+204];
	xor.b32  	%r342, %r342, %r284;
	ld.global.u32 	%r285, [%rd6+208];
	xor.b32  	%r341, %r341, %r285;
	ld.global.u32 	%r286, [%rd6+212];
	xor.b32  	%r340, %r340, %r286;
	ld.global.u32 	%r287, [%rd6+216];
	xor.b32  	%r339, %r339, %r287;
$L__BB0_28:
	and.b32  	%r289, %r209, 2048;
	setp.eq.s32 	%p15, %r289, 0;
	@%p15 bra 	$L__BB0_30;
	ld.global.u32 	%r290, [%rd6+220];
	xor.b32  	%r343, %r343, %r290;
	ld.global.u32 	%r291, [%rd6+224];
	xor.b32  	%r342, %r342, %r291;
	ld.global.u32 	%r292, [%rd6+228];
	xor.b32  	%r341, %r341, %r292;
	ld.global.u32 	%r293, [%rd6+232];
	xor.b32  	%r340, %r340, %r293;
	ld.global.u32 	%r294, [%rd6+236];
	xor.b32  	%r339, %r339, %r294;
$L__BB0_30:
	and.b32  	%r296, %r209, 4096;
	setp.eq.s32 	%p16, %r296, 0;
	@%p16 bra 	$L__BB0_32;
	ld.global.u32 	%r297, [%rd6+240];
	xor.b32  	%r343, %r343, %r297;
	ld.global.u32 	%r298, [%rd6+244];
	xor.b32  	%r342, %r342, %r298;
	ld.global.u32 	%r299, [%rd6+248];
	xor.b32  	%r341, %r341, %r299;
	ld.global.u32 	%r300, [%rd6+252];
	xor.b32  	%r340, %r340, %r300;
	ld.global.u32 	%r301, [%rd6+256];
	xor.b32  	%r339, %r339, %r301;
$L__BB0_32:
	and.b32  	%r303, %r209, 8192;
	setp.eq.s32 	%p17, %r303, 0;
	@%p17 bra 	$L__BB0_34;
	ld.global.u32 	%r304, [%rd6+260];
	xor.b32  	%r343, %r343, %r304;
	ld.global.u32 	%r305, [%rd6+264];
	xor.b32  	%r342, %r342, %r305;
	ld.global.u32 	%r306, [%rd6+268];
	xor.b32  	%r341, %r341, %r306;
	ld.global.u32 	%r307, [%rd6+272];
	xor.b32  	%r340, %r340, %r307;
	ld.global.u32 	%r308, [%rd6+276];
	xor.b32  	%r339, %r339, %r308;
$L__BB0_34:
	and.b32  	%r310, %r209, 16384;
	setp.eq.s32 	%p18, %r310, 0;
	@%p18 bra 	$L__BB0_36;
	ld.global.u32 	%r311, [%rd6+280];
	xor.b32  	%r343, %r343, %r311;
	ld.global.u32 	%r312, [%rd6+284];
	xor.b32  	%r342, %r342, %r312;
	ld.global.u32 	%r313, [%rd6+288];
	xor.b32  	%r341, %r341, %r313;
	ld.global.u32 	%r314, [%rd6+292];
	xor.b32  	%r340, %r340, %r314;
	ld.global.u32 	%r315, [%rd6+296];
	xor.b32  	%r339, %r339, %r315;
$L__BB0_36:
	and.b32  	%r317, %r209, 32768;
	setp.eq.s32 	%p19, %r317, 0;
	@%p19 bra 	$L__BB0_38;
	ld.global.u32 	%r318, [%rd6+300];
	xor.b32  	%r343, %r343, %r318;
	ld.global.u32 	%r319, [%rd6+304];
	xor.b32  	%r342, %r342, %r319;
	ld.global.u32 	%r320, [%rd6+308];
	xor.b32  	%r341, %r341, %r320;
	ld.global.u32 	%r321, [%rd6+312];
	xor.b32  	%r340, %r340, %r321;
	ld.global.u32 	%r322, [%rd6+316];
	xor.b32  	%r339, %r339, %r322;
$L__BB0_38:
	add.s32 	%r338, %r338, 16;
	setp.ne.s32 	%p20, %r338, 32;
	@%p20 bra 	$L__BB0_6;
	mad.lo.s32 	%r323, %r332, -31, %r11;
	add.s32 	%r332, %r323, 1;
	setp.ne.s32 	%p21, %r332, 5;
	@%p21 bra 	$L__BB0_5;
	st.global.u32 	[%rd2+4], %r343;
	st.global.u32 	[%rd2+8], %r342;
	st.global.u32 	[%rd2+12], %r341;
	st.global.u32 	[%rd2+16], %r340;
	st.global.u32 	[%rd2+20], %r339;
	add.s32 	%r326, %r326, 1;
	setp.lt.u32 	%p22, %r326, %r2;
	@%p22 bra 	$L__BB0_4;
$L__BB0_41:
	shr.u64 	%rd7, %rd18, 2;
	add.s32 	%r325, %r325, 1;
	setp.gt.u64 	%p23, %rd18, 3;
	mov.u64 	%rd18, %rd7;
	@%p23 bra 	$L__BB0_2;
$L__BB0_42:
	mov.b32 	%r324, 0;
	st.global.v2.u32 	[%rd2+24], {%r324, %r324};
	st.global.u32 	[%rd2+32], %r324;
	mov.b64 	%rd17, 0;
	st.global.u64 	[%rd2+40], %rd17;
	ret;

}
	// .globl	_Z12updateKernelPbS_dP17curandStateXORWOW
.visible .entry _Z12updateKernelPbS_dP17curandStateXORWOW(
	.param .u64 .ptr .align 1 _Z12updateKernelPbS_dP17curandStateXORWOW_param_0,
	.param .u64 .ptr .align 1 _Z12updateKernelPbS_dP17curandStateXORWOW_param_1,
	.param .f64 _Z12updateKernelPbS_dP17curandStateXORWOW_param_2,
	.param .u64 .ptr .align 1 _Z12updateKernelPbS_dP17curandStateXORWOW_param_3
)
{
	.reg .pred 	%p<19>;
	.reg .b16 	%rs<6>;
	.reg .b32 	%r<87>;
	.reg .b32 	%f<4>;
	.reg .b64 	%rd<23>;
	.reg .b64 	%fd<24>;

	ld.param.u64 	%rd4, [_Z12updateKernelPbS_dP17curandStateXORWOW_param_0];
	ld.param.u64 	%rd5, [_Z12updateKernelPbS_dP17curandStateXORWOW_param_3];
	cvta.to.global.u64 	%rd6, %rd5;
	mov.u32 	%r22, %ctaid.x;
	mov.u32 	%r23, %ntid.x;
	mov.u32 	%r24, %tid.x;
	mad.lo.s32 	%r1, %r22, %r23, %r24;
	mov.u32 	%r25, %ctaid.y;
	mov.u32 	%r26, %ntid.y;
	mov.u32 	%r27, %tid.y;
	mad.lo.s32 	%r28, %r25, %r26, %r27;
	mov.u32 	%r29, %nctaid.x;
	mul.lo.s32 	%r30, %r29, %r23;
	mad.lo.s32 	%r31, %r30, %r28, %r1;
	mul.wide.s32 	%rd7, %r31, 48;
	add.s64 	%rd1, %rd6, %rd7;
	ld.global.v2.u32 	{%r86, %r85}, [%rd1];
	ld.global.v2.u32 	{%r4, %r5}, [%rd1+8];
	ld.global.v2.u32 	{%r6, %r7}, [%rd1+16];
	ld.global.v2.u32 	{%r8, %r9}, [%rd1+24];
	ld.global.f32 	%f1, [%rd1+32];
	ld.global.f64 	%fd1, [%rd1+40];
	add.s32 	%r32, %r1, 8191;
	cvta.to.global.u64 	%rd8, %rd4;
	shr.s32 	%r33, %r32, 31;
	shr.u32 	%r34, %r33, 19;
	add.s32 	%r35, %r32, %r34;
	and.b32  	%r36, %r35, -8192;
	sub.s32 	%r37, %r32, %r36;
	shl.b32 	%r10, %r28, 13;
	add.s32 	%r38, %r10, 67100672;
	and.b32  	%r39, %r38, 67100672;
	add.s32 	%r40, %r37, %r39;
	cvt.s64.s32 	%rd9, %r40;
	add.s64 	%rd10, %rd8, %rd9;
	ld.global.u8 	%rs1, [%rd10];
	setp.ne.s16 	%p2, %rs1, 0;
	selp.u32 	%r41, 1, 0, %p2;
	add.s32 	%r42, %r1, 8193;
	shr.s32 	%r43, %r42, 31;
	shr.u32 	%r44, %r43, 19;
	add.s32 	%r45, %r42, %r44;
	and.b32  	%r46, %r45, -8192;
	sub.s32 	%r47, %r42, %r46;
	add.s32 	%r48, %r47, %r39;
	cvt.s64.s32 	%rd11, %r48;
	add.s64 	%rd12, %rd8, %rd11;
	ld.global.u8 	%rs2, [%rd12];
	setp.ne.s16 	%p3, %rs2, 0;
	selp.u32 	%r49, 1, 0, %p3;
	add.s32 	%r50, %r41, %r49;
	add.s32 	%r51, %r10, 8192;
	and.b32  	%r52, %r51, 67100672;
	add.s32 	%r53, %r37, %r52;
	cvt.s64.s32 	%rd13, %r53;
	add.s64 	%rd14, %rd8, %rd13;
	ld.global.u8 	%rs3, [%rd14];
	setp.ne.s16 	%p4, %rs3, 0;
	selp.u32 	%r54, 1, 0, %p4;
	add.s32 	%r55, %r50, %r54;
	add.s32 	%r56, %r47, %r52;
	cvt.s64.s32 	%rd15, %r56;
	add.s64 	%rd16, %rd8, %rd15;
	ld.global.u8 	%rs4, [%rd16];
	setp.ne.s16 	%p5, %rs4, 0;
	selp.u32 	%r57, 1, 0, %p5;
	add.s32 	%r11, %r55, %r57;
	setp.eq.s32 	%p6, %r11, 0;
	mov.u32 	%r81, %r7;
	mov.u32 	%r82, %r6;
	mov.u32 	%r83, %r5;
	mov.u32 	%r84, %r4;
	@%p6 bra 	$L__BB1_10;
	ld.param.f64 	%fd21, [_Z12updateKernelPbS_dP17curandStateXORWOW_param_2];
	shr.u32 	%r58, %r85, 2;
	xor.b32  	%r59, %r58, %r85;
	shl.b32 	%r60, %r7, 4;
	shl.b32 	%r61, %r59, 1;
	xor.b32  	%r62, %r60, %r61;
	xor.b32  	%r63, %r62, %r7;
	xor.b32  	%r81, %r63, %r59;
	add.s32 	%r86, %r86, 362437;
	add.s32 	%r64, %r81, %r86;
	cvt.rn.f32.u32 	%f3, %r64;
	fma.rn.f32 	%f2, %f3, 0f2F800000, 0f2F000000;
	mov.f64 	%fd12, 0d3FF0000000000000;
	sub.f64 	%fd2, %fd12, %fd21;
	cvt.rn.f64.u32 	%fd3, %r11;
	{
	.reg .b32 %temp; 
	mov.b64 	{%temp, %r14}, %fd2;
	}
	{
	.reg .b32 %temp; 
	mov.b64 	{%temp, %r15}, %fd3;
	}
	shr.u32 	%r65, %r15, 20;
	and.b32  	%r66, %r65, 2047;
	add.s32 	%r67, %r66, -1012;
	mov.b64 	%rd17, %fd3;
	shl.b64 	%rd18, %rd17, %r67;
	setp.eq.s64 	%p7, %rd18, -9223372036854775808;
	abs.f64 	%fd4, %fd2;
	{ // callseq 0, 0
	.param .b64 param0;
	st.param.f64 	[param0], %fd4;
	.param .b64 param1;
	st.param.f64 	[param1], %fd3;
	.param .b64 retval0;
	call.uni (retval0), 
	__internal_accurate_pow, 
	(
	param0, 
	param1
	);
	ld.param.f64 	%fd13, [retval0];
	} // callseq 0
	setp.lt.s32 	%p8, %r14, 0;
	and.pred  	%p1, %p8, %p7;
	neg.f64 	%fd15, %fd13;
	selp.f64 	%fd23, %fd15, %fd13, %p1;
	setp.neu.f64 	%p9, %fd2, 0d0000000000000000;
	@%p9 bra 	$L__BB1_3;
	selp.b32 	%r68, %r14, 0, %p7;
	setp.lt.s32 	%p11, %r15, 0;
	or.b32  	%r69, %r68, 2146435072;
	selp.b32 	%r70, %r69, %r68, %p11;
	mov.b32 	%r71, 0;
	mov.b64 	%fd23, {%r71, %r70};
$L__BB1_3:
	add.f64 	%fd16, %fd2, %fd3;
	{
	.reg .b32 %temp; 
	mov.b64 	{%temp, %r72}, %fd16;
	}
	and.b32  	%r73, %r72, 2146435072;
	setp.ne.s32 	%p12, %r73, 2146435072;
	@%p12 bra 	$L__BB1_8;
	setp.num.f64 	%p13, %fd2, %fd2;
	@%p13 bra 	$L__BB1_6;
	add.rn.f64 	%fd23, %fd2, %fd3;
	bra.uni 	$L__BB1_8;
$L__BB1_6:
	setp.neu.f64 	%p14, %fd4, 0d7FF0000000000000;
	@%p14 bra 	$L__BB1_8;
	setp.lt.s32 	%p15, %r15, 0;
	selp.b32 	%r74, 0, 2146435072, %p15;
	and.b32  	%r75, %r15, 2147483647;
	setp.ne.s32 	%p16, %r75, 1071644672;
	or.b32  	%r76, %r74, -2147483648;
	selp.b32 	%r77, %r76, %r74, %p16;
	selp.b32 	%r78, %r77, %r74, %p1;
	mov.b32 	%r79, 0;
	mov.b64 	%fd23, {%r79, %r78};
$L__BB1_8:
	setp.eq.f64 	%p17, %fd2, 0d3FF0000000000000;
	mov.f64 	%fd17, 0d3FF0000000000000;
	sub.f64 	%fd18, %fd17, %fd23;
	selp.f64 	%fd19, 0d0000000000000000, %fd18, %p17;
	cvt.f64.f32 	%fd20, %f2;
	setp.leu.f64 	%p18, %fd19, %fd20;
	mov.u32 	%r82, %r7;
	mov.u32 	%r83, %r6;
	mov.u32 	%r84, %r5;
	mov.u32 	%r85, %r4;
	@%p18 bra 	$L__BB1_10;
	ld.param.u64 	%rd22, [_Z12updateKernelPbS_dP17curandStateXORWOW_param_1];
	add.s32 	%r80, %r10, %r1;
	cvt.s64.s32 	%rd19, %r80;
	cvta.to.global.u64 	%rd20, %rd22;
	add.s64 	%rd21, %rd20, %rd19;
	mov.b16 	%rs5, 1;
	st.global.u8 	[%rd21], %rs5;
$L__BB1_10:
	st.global.v2.u32 	[%rd1], {%r86, %r85};
	st.global.v2.u32 	[%rd1+8], {%r84, %r83};
	st.global.v2.u32 	[%rd1+16], {%r82, %r81};
	st.global.v2.u32 	[%rd1+24], {%r8, %r9};
	st.global.f32 	[%rd1+32], %f1;
	st.global.f64 	[%rd1+40], %fd1;
	ret;

}
.func  (.param .b64 func_retval0) __internal_accurate_pow(
	.param .b64 __internal_accurate_pow_param_0,
	.param .b64 __internal_accurate_pow_param_1
)
{
	.reg .pred 	%p<8>;
	.reg .b32 	%r<49>;
	.reg .b32 	%f<3>;
	.reg .b64 	%fd<109>;

	ld.param.f64 	%fd10, [__internal_accurate_pow_param_0];
	ld.param.f64 	%fd11, [__internal_accurate_pow_param_1];
	{
	.reg .b32 %temp; 
	mov.b64 	{%temp, %r46}, %fd10;
	}
	{
	.reg .b32 %temp; 
	mov.b64 	{%r45, %temp}, %fd10;
	}
	shr.u32 	%r47, %r46, 20;
	setp.gt.u32 	%p1, %r46, 1048575;
	@%p1 bra 	$L__BB2_2;
	mul.f64 	%fd12, %fd10, 0d4350000000000000;
	{
	.reg .b32 %temp; 
	mov.b64 	{%temp, %r46}, %fd12;
	}
	{
	.reg .b32 %temp; 
	mov.b64 	{%r45, %temp}, %fd12;
	}
	shr.u32 	%r16, %r46, 20;
	add.s32 	%r47, %r16, -54;
$L__BB2_2:
	add.s32 	%r48, %r47, -1023;
	and.b32  	%r17, %r46, -2146435073;
	or.b32  	%r18, %r17, 1072693248;
	mov.b64 	%fd107, {%r45, %r18};
	setp.lt.u32 	%p2, %r18, 1073127583;
	@%p2 bra 	$L__BB2_4;
	{
	.reg .b32 %temp; 
	mov.b64 	{%r19, %temp}, %fd107;
	}
	{
	.reg .b32 %temp; 
	mov.b64 	{%temp, %r20}, %fd107;
	}
	add.s32 	%r21, %r20, -1048576;
	mov.b64 	%fd107, {%r19, %r21};
	add.s32 	%r48, %r47, -1022;
$L__BB2_4:
	add.f64 	%fd13, %fd107, 0dBFF0000000000000;
	add.f64 	%fd14, %fd107, 0d3FF0000000000000;
	rcp.approx.ftz.f64 	%fd15, %fd14;
	neg.f64 	%fd16, %fd14;
	fma.rn.f64 	%fd17, %fd16, %fd15, 0d3FF0000000000000;
	fma.rn.f64 	%fd18, %fd17, %fd17, %fd17;
	fma.rn.f64 	%fd19, %fd18, %fd15, %fd15;
	mul.f64 	%fd20, %fd13, %fd19;
	fma.rn.f64 	%fd21, %fd13, %fd19, %fd20;
	mul.f64 	%fd22, %fd21, %fd21;
	fma.rn.f64 	%fd23, %fd22, 0d3EB0F5FF7D2CAFE2, 0d3ED0F5D241AD3B5A;
	fma.rn.f64 	%fd24, %fd23, %fd22, 0d3EF3B20A75488A3F;
	fma.rn.f64 	%fd25, %fd24, %fd22, 0d3F1745CDE4FAECD5;
	fma.rn.f64 	%fd26, %fd25, %fd22, 0d3F3C71C7258A578B;
	fma.rn.f64 	%fd27, %fd26, %fd22, 0d3F6249249242B910;
	fma.rn.f64 	%fd28, %fd27, %fd22, 0d3F89999999999DFB;
	sub.f64 	%fd29, %fd13, %fd21;
	add.f64 	%fd30, %fd29, %fd29;
	neg.f64 	%fd31, %fd21;
	fma.rn.f64 	%fd32, %fd31, %fd13, %fd30;
	mul.f64 	%fd33, %fd19, %fd32;
	fma.rn.f64 	%fd34, %fd22, %fd28, 0d3FB5555555555555;
	mov.f64 	%fd35, 0d3FB5555555555555;
	sub.f64 	%fd36, %fd35, %fd34;
	fma.rn.f64 	%fd37, %fd22, %fd28, %fd36;
	add.f64 	%fd38, %fd37, 0dBC46A4CB00B9E7B0;
	add.f64 	%fd39, %fd34, %fd38;
	sub.f64 	%fd40, %fd34, %fd39;
	add.f64 	%fd41, %fd38, %fd40;
	mul.rn.f64 	%fd42, %fd21, %fd21;
	neg.f64 	%fd43, %fd42;
	fma.rn.f64 	%fd44, %fd21, %fd21, %fd43;
	{
	.reg .b32 %temp; 
	mov.b64 	{%r22, %temp}, %fd33;
	}
	{
	.reg .b32 %temp; 
	mov.b64 	{%temp, %r23}, %fd33;
	}
	add.s32 	%r24, %r23, 1048576;
	mov.b64 	%fd45, {%r22, %r24};
	fma.rn.f64 	%fd46, %fd21, %fd45, %fd44;
	mul.rn.f64 	%fd47, %fd42, %fd21;
	neg.f64 	%fd48, %fd47;
	fma.rn.f64 	%fd49, %fd42, %fd21, %fd48;
	fma.rn.f64 	%fd50, %fd42, %fd33, %fd49;
	fma.rn.f64 	%fd51, %fd46, %fd21, %fd50;
	mul.rn.f64 	%fd52, %fd39, %fd47;
	neg.f64 	%fd53, %fd52;
	fma.rn.f64 	%fd54, %fd39, %fd47, %fd53;
	fma.rn.f64 	%fd55, %fd39, %fd51, %fd54;
	fma.rn.f64 	%fd56, %fd41, %fd47, %fd55;
	add.f64 	%fd57, %fd52, %fd56;
	sub.f64 	%fd58, %fd52, %fd57;
	add.f64 	%fd59, %fd56, %fd58;
	add.f64 	%fd60, %fd21, %fd57;
	sub.f64 	%fd61, %fd21, %fd60;
	add.f64 	%fd62, %fd57, %fd61;
	add.f64 	%fd63, %fd59, %fd62;
	add.f64 	%fd64, %fd33, %fd63;
	add.f64 	%fd65, %fd60, %fd64;
	sub.f64 	%fd66, %fd60, %fd65;
	add.f64 	%fd67, %fd64, %fd66;
	xor.b32  	%r25, %r48, -2147483648;
	mov.b32 	%r26, 1127219200;
	mov.b64 	%fd68, {%r25, %r26};
	mov.b32 	%r27, -2147483648;
	mov.b64 	%fd69, {%r27, %r26};
	sub.f64 	%fd70, %fd68, %fd69;
	fma.rn.f64 	%fd71, %fd70, 0d3FE62E42FEFA39EF, %fd65;
	fma.rn.f64 	%fd72, %fd70, 0dBFE62E42FEFA39EF, %fd71;
	sub.f64 	%fd73, %fd72, %fd65;
	sub.f64 	%fd74, %fd67, %fd73;
	fma.rn.f64 	%fd75, %fd70, 0d3C7ABC9E3B39803F, %fd74;
	add.f64 	%fd76, %fd71, %fd75;
	sub.f64 	%fd77, %fd71, %fd76;
	add.f64 	%fd78, %fd75, %fd77;
	{
	.reg .b32 %temp; 
	mov.b64 	{%temp, %r28}, %fd11;
	}
	{
	.reg .b32 %temp; 
	mov.b64 	{%r29, %temp}, %fd11;
	}
	shl.b32 	%r30, %r28, 1;
	setp.gt.u32 	%p3, %r30, -33554433;
	and.b32  	%r31, %r28, -15728641;
	selp.b32 	%r32, %r31, %r28, %p3;
	mov.b64 	%fd79, {%r29, %r32};
	mul.rn.f64 	%fd80, %fd76, %fd79;
	neg.f64 	%fd81, %fd80;
	fma.rn.f64 	%fd82, %fd76, %fd79, %fd81;
	fma.rn.f64 	%fd83, %fd78, %fd79, %fd82;
	add.f64 	%fd4, %fd80, %fd83;
	sub.f64 	%fd84, %fd80, %fd4;
	add.f64 	%fd5, %fd83, %fd84;
	fma.rn.f64 	%fd85, %fd4, 0d3FF71547652B82FE, 0d4338000000000000;
	{
	.reg .b32 %temp; 
	mov.b64 	{%r13, %temp}, %fd85;
	}
	mov.f64 	%fd86, 0dC338000000000000;
	add.rn.f64 	%fd87, %fd85, %fd86;
	fma.rn.f64 	%fd88, %fd87, 0dBFE62E42FEFA39EF, %fd4;
	fma.rn.f64 	%fd89, %fd87, 0dBC7ABC9E3B39803F, %fd88;
	fma.rn.f64 	%fd90, %fd89, 0d3E5ADE1569CE2BDF, 0d3E928AF3FCA213EA;
	fma.rn.f64 	%fd91, %fd90, %fd89, 0d3EC71DEE62401315;
	fma.rn.f64 	%fd92, %fd91, %fd89, 0d3EFA01997C89EB71;
	fma.rn.f64 	%fd93, %fd92, %fd89, 0d3F2A01A014761F65;
	fma.rn.f64 	%fd94, %fd93, %fd89, 0d3F56C16C1852B7AF;
	fma.rn.f64 	%fd95, %fd94, %fd89, 0d3F81111111122322;
	fma.rn.f64 	%fd96, %fd95, %fd89, 0d3FA55555555502A1;
	fma.rn.f64 	%fd97, %fd96, %fd89, 0d3FC5555555555511;
	fma.rn.f64 	%fd98, %fd97, %fd89, 0d3FE000000000000B;
	fma.rn.f64 	%fd99, %fd98, %fd89, 0d3FF0000000000000;
	fma.rn.f64 	%fd100, %fd99, %fd89, 0d3FF0000000000000;
	{
	.reg .b32 %temp; 
	mov.b64 	{%r14, %temp}, %fd100;
	}
	{
	.reg .b32 %temp; 
	mov.b64 	{%temp, %r15}, %fd100;
	}
	shl.b32 	%r33, %r13, 20;
	add.s32 	%r34, %r33, %r15;
	mov.b64 	%fd108, {%r14, %r34};
	{
	.reg .b32 %temp; 
	mov.b64 	{%temp, %r35}, %fd4;
	}
	mov.b32 	%f2, %r35;
	abs.f32 	%f1, %f2;
	setp.lt.f32 	%p4, %f1, 0f4086232B;
	@%p4 bra 	$L__BB2_7;
	setp.lt.f64 	%p5, %fd4, 0d0000000000000000;
	add.f64 	%fd101, %fd4, 0d7FF0000000000000;
	selp.f64 	%fd108, 0d0000000000000000, %fd101, %p5;
	setp.geu.f32 	%p6, %f1, 0f40874800;
	@%p6 bra 	$L__BB2_7;
	shr.u32 	%r36, %r13, 31;
	add.s32 	%r37, %r13, %r36;
	shr.s32 	%r38, %r37, 1;
	shl.b32 	%r39, %r38, 20;
	add.s32 	%r40, %r15, %r39;
	mov.b64 	%fd102, {%r14, %r40};
	sub.s32 	%r41, %r13, %r38;
	shl.b32 	%r42, %r41, 20;
	add.s32 	%r43, %r42, 1072693248;
	mov.b32 	%r44, 0;
	mov.b64 	%fd103, {%r44, %r43};
	mul.f64 	%fd108, %fd103, %fd102;
$L__BB2_7:
	abs.f64 	%fd104, %fd108;
	setp.eq.f64 	%p7, %fd104, 0d7FF0000000000000;
	fma.rn.f64 	%fd105, %fd108, %fd5, %fd108;
	selp.f64 	%fd106, %fd108, %fd105, %p7;
	st.param.f64 	[func_retval0], %fd106;
	ret;

}


// ===== COMPILED SASS (sm_100) =====

	.target	sm_100

	.elftype	@"ET_EXEC"


//--------------------- .note.nv.tkinfo           --------------------------
	.section	.note.nv.tkinfo,"",@"SHT_NOTE"
	.sectionflags	@"SHF_NOTE_NV_TKINFO"
	.tkinfo
        /*0018*/ 	.word	0x00000002
        /*0030*/ 	.string	""
        /*0030*/ 	.string	"ptxas"
        /*0030*/ 	.string	"Cuda compilation tools, release 13.0, V13.0.88"
        /*0030*/ 	.string	"Build cuda_13.0.r13.0/compiler.36424714_0"
        /*0030*/ 	.string	"-arch sm_100 -m 64 "



//--------------------- .note.nv.cuinfo           --------------------------
	.section	.note.nv.cuinfo,"",@"SHT_NOTE"
	.sectionflags	@"SHF_NOTE_NV_CUINFO"
        /*0018*/ 	.short	0x0002
        /*001a*/ 	.short	0x0064
        /*001c*/ 	.short	0x0082
	.zero		2


//--------------------- .nv.info                  --------------------------
	.section	.nv.info,"",@"SHT_CUDA_INFO"
	.align	4


	//----- nvinfo : EIATTR_REGCOUNT
	.align		4
        /*0000*/ 	.byte	0x04, 0x2f
        /*0002*/ 	.short	(.L_10 - .L_9)
	.align		4
.L_9:
        /*0004*/ 	.word	index@(_Z10initCurandP17curandStateXORWOWy)
        /*0008*/ 	.word	0x0000001f


	//----- nvinfo : EIATTR_FRAME_SIZE
	.align		4
.L_10:
        /*000c*/ 	.byte	0x04, 0x11
        /*000e*/ 	.short	(.L_12 - .L_11)
	.align		4
.L_11:
        /*0010*/ 	.word	index@(_Z10initCurandP17curandStateXORWOWy)
        /*0014*/ 	.word	0x00000000


	//----- nvinfo : EIATTR_REGCOUNT
	.align		4
.L_12:
        /*0018*/ 	.byte	0x04, 0x2f
        /*001a*/ 	.short	(.L_14 - .L_13)
	.align		4
.L_13:
        /*001c*/ 	.word	index@(_Z12updateKernelPbS_dP17curandStateXORWOW)
        /*0020*/ 	.word	0x0000002a


	//----- nvinfo : EIATTR_FRAME_SIZE
	.align		4
.L_14:
        /*0024*/ 	.byte	0x04, 0x11
        /*0026*/ 	.short	(.L_16 - .L_15)
	.align		4
.L_15:
        /*0028*/ 	.word	index@($_Z12updateKernelPbS_dP17curandStateXORWOW$__internal_accurate_pow)
        /*002c*/ 	.word	0x00000000


	//----- nvinfo : EIATTR_FRAME_SIZE
	.align		4
.L_16:
        /*0030*/ 	.byte	0x04, 0x11
        /*0032*/ 	.short	(.L_18 - .L_17)
	.align		4
.L_17:
        /*0034*/ 	.word	index@(_Z12updateKernelPbS_dP17curandStateXORWOW)
        /*0038*/ 	.word	0x00000000


	//----- nvinfo : EIATTR_MIN_STACK_SIZE
	.align		4
.L_18:
        /*003c*/ 	.byte	0x04, 0x12
        /*003e*/ 	.short	(.L_20 - .L_19)
	.align		4
.L_19:
        /*0040*/ 	.word	index@(_Z12updateKernelPbS_dP17curandStateXORWOW)
        /*0044*/ 	.word	0x00000000


	//----- nvinfo : EIATTR_MIN_STACK_SIZE
	.align		4
.L_20:
        /*0048*/ 	.byte	0x04, 0x12
        /*004a*/ 	.short	(.L_22 - .L_21)
	.align		4
.L_21:
        /*004c*/ 	.word	index@(_Z10initCurandP17curandStateXORWOWy)
        /*0050*/ 	.word	0x00000000
.L_22:


//--------------------- .nv.compat                --------------------------
	.section	.nv.compat,"",@"SHT_CUDA_COMPAT_INFO"
	.align	4
        /*0000*/ 	.byte	0x02, 0x09, 0x00, 0x00, 0x02, 0x02, 0x01, 0x00, 0x02, 0x05, 0x05, 0x00, 0x03, 0x07, 0x01, 0x01
        /*0010*/ 	.byte	0x02, 0x03, 0x00, 0x00, 0x02, 0x06, 0x01, 0x00, 0x04, 0x0b, 0x08, 0x00, 0x01, 0x00, 0x00, 0x00
        /*0020*/ 	.byte	0x00, 0x00, 0x00, 0x00


//--------------------- .nv.info._Z12updateKernelPbS_dP17curandStateXORWOW --------------------------
	.section	.nv.info._Z12updateKernelPbS_dP17curandStateXORWOW,"",@"SHT_CUDA_INFO"
	.sectionflags	@""
	.align	4


	//----- nvinfo : EIATTR_CUDA_API_VERSION
	.align		4
        /*0000*/ 	.byte	0x04, 0x37
        /*0002*/ 	.short	(.L_24 - .L_23)
.L_23:
        /*0004*/ 	.word	0x00000082


	//----- nvinfo : EIATTR_KPARAM_INFO
	.align		4
.L_24:
        /*0008*/ 	.byte	0x04, 0x17
        /*000a*/ 	.short	(.L_26 - .L_25)
.L_25:
        /*000c*/ 	.word	0x00000000
        /*0010*/ 	.short	0x0003
        /*0012*/ 	.short	0x0018
        /*0014*/ 	.byte	0x00, 0xf5, 0x21, 0x00


	//----- nvinfo : EIATTR_KPARAM_INFO
	.align		4
.L_26:
        /*0018*/ 	.byte	0x04, 0x17
        /*001a*/ 	.short	(.L_28 - .L_27)
.L_27:
        /*001c*/ 	.word	0x00000000
        /*0020*/ 	.short	0x0002
        /*0022*/ 	.short	0x0010
        /*0024*/ 	.byte	0x00, 0xf0, 0x21, 0x00


	//----- nvinfo : EIATTR_KPARAM_INFO
	.align		4
.L_28:
        /*0028*/ 	.byte	0x04, 0x17
        /*002a*/ 	.short	(.L_30 - .L_29)
.L_29:
        /*002c*/ 	.word	0x00000000
        /*0030*/ 	.short	0x0001
        /*0032*/ 	.short	0x0008
        /*0034*/ 	.byte	0x00, 0xf5, 0x21, 0x00


	//----- nvinfo : EIATTR_KPARAM_INFO
	.align		4
.L_30:
        /*0038*/ 	.byte	0x04, 0x17
        /*003a*/ 	.short	(.L_32 - .L_31)
.L_31:
        /*003c*/ 	.word	0x00000000
        /*0040*/ 	.short	0x0000
        /*0042*/ 	.short	0x0000
        /*0044*/ 	.byte	0x00, 0xf5, 0x21, 0x00


	//----- nvinfo : EIATTR_SPARSE_MMA_MASK
	.align		4
.L_32:
        /*0048*/ 	.byte	0x03, 0x50
        /*004a*/ 	.short	0x0000


	//----- nvinfo : EIATTR_MAXREG_COUNT
	.align		4
        /*004c*/ 	.byte	0x03, 0x1b
        /*004e*/ 	.short	0x00ff


	//----- nvinfo : EIATTR_MERCURY_ISA_VERSION
	.align		4
        /*0050*/ 	.byte	0x03, 0x5f
        /*0052*/ 	.short	0x0101


	//----- nvinfo : EIATTR_VRC_CTA_INIT_COUNT
	.align		4
        /*0054*/ 	.byte	0x02, 0x4a
	.zero		1
	.zero		1


	//----- nvinfo : EIATTR_EXIT_INSTR_OFFSETS
	.align		4
        /*0058*/ 	.byte	0x04, 0x1c
        /*005a*/ 	.short	(.L_34 - .L_33)


	//   ....[0]....
.L_33:
        /*005c*/ 	.word	0x00000970


	//----- nvinfo : EIATTR_CRS_STACK_SIZE
	.align		4
.L_34:
        /*0060*/ 	.byte	0x04, 0x1e
        /*0062*/ 	.short	(.L_36 - .L_35)
.L_35:
        /*0064*/ 	.word	0x00000000


	//----- nvinfo : EIATTR_CBANK_PARAM_SIZE
	.align		4
.L_36:
        /*0068*/ 	.byte	0x03, 0x19
        /*006a*/ 	.short	0x0020


	//----- nvinfo : EIATTR_PARAM_CBANK
	.align		4
        /*006c*/ 	.byte	0x04, 0x0a
        /*006e*/ 	.short	(.L_38 - .L_37)
	.align		4
.L_37:
        /*0070*/ 	.word	index@(.nv.constant0._Z12updateKernelPbS_dP17curandStateXORWOW)
        /*0074*/ 	.short	0x0380
        /*0076*/ 	.short	0x0020


	//----- nvinfo : EIATTR_SW_WAR
	.align		4
.L_38:
        /*0078*/ 	.byte	0x04, 0x36
        /*007a*/ 	.short	(.L_40 - .L_39)
.L_39:
        /*007c*/ 	.word	0x00000008
.L_40:


//--------------------- .nv.info._Z10initCurandP17curandStateXORWOWy --------------------------
	.section	.nv.info._Z10initCurandP17curandStateXORWOWy,"",@"SHT_CUDA_INFO"
	.sectionflags	@""
	.align	4


	//----- nvinfo : EIATTR_CUDA_API_VERSION
	.align		4
        /*0000*/ 	.byte	0x04, 0x37
        /*0002*/ 	.short	(.L_42 - .L_41)
.L_41:
        /*0004*/ 	.word	0x00000082


	//----- nvinfo : EIATTR_KPARAM_INFO
	.align		4
.L_42:
        /*0008*/ 	.byte	0x04, 0x17
        /*000a*/ 	.short	(.L_44 - .L_43)
.L_43:
        /*000c*/ 	.word	0x00000000
        /*0010*/ 	.short	0x0001
        /*0012*/ 	.short	0x0008
        /*0014*/ 	.byte	0x00, 0xf0, 0x21, 0x00


	//----- nvinfo : EIATTR_KPARAM_INFO
	.align		4
.L_44:
        /*0018*/ 	.byte	0x04, 0x17
        /*001a*/ 	.short	(.L_46 - .L_45)
.L_45:
        /*001c*/ 	.word	0x00000000
        /*0020*/ 	.short	0x0000
        /*0022*/ 	.short	0x0000
        /*0024*/ 	.byte	0x00, 0xf5, 0x21, 0x00


	//----- nvinfo : EIATTR_SPARSE_MMA_MASK
	.align		4
.L_46:
        /*0028*/ 	.byte	0x03, 0x50
        /*002a*/ 	.short	0x0000


	//----- nvinfo : EIATTR_MAXREG_COUNT
	.align		4
        /*002c*/ 	.byte	0x03, 0x1b
        /*002e*/ 	.short	0x00ff


	//----- nvinfo : EIATTR_MERCURY_ISA_VERSION
	.align		4
        /*0030*/ 	.byte	0x03, 0x5f
        /*0032*/ 	.short	0x0101


	//----- nvinfo : EIATTR_VRC_CTA_INIT_COUNT
	.align		4
        /*0034*/ 	.byte	0x02, 0x4a
	.zero		1
	.zero		1


	//----- nvinfo : EIATTR_EXIT_INSTR_OFFSETS
	.align		4
        /*0038*/ 	.byte	0x04, 0x1c
        /*003a*/ 	.short	(.L_48 - .L_47)


	//   ....[0]....
.L_47:
        /*003c*/ 	.word	0x00000f30


	//----- nvinfo : EIATTR_CRS_STACK_SIZE
	.align		4
.L_48:
        /*0040*/ 	.byte	0x04, 0x1e
        /*0042*/ 	.short	(.L_50 - .L_49)
.L_49:
        /*0044*/ 	.word	0x00000000


	//----- nvinfo : EIATTR_CBANK_PARAM_SIZE
	.align		4
.L_50:
        /*0048*/ 	.byte	0x03, 0x19
        /*004a*/ 	.short	0x0010


	//----- nvinfo : EIATTR_PARAM_CBANK
	.align		4
        /*004c*/ 	.byte	0x04, 0x0a
        /*004e*/ 	.short	(.L_52 - .L_51)
	.align		4
.L_51:
        /*0050*/ 	.word	index@(.nv.constant0._Z10initCurandP17curandStateXORWOWy)
        /*0054*/ 	.short	0x0380
        /*0056*/ 	.short	0x0010


	//----- nvinfo : EIATTR_SW_WAR
	.align		4
.L_52:
        /*0058*/ 	.byte	0x04, 0x36
        /*005a*/ 	.short	(.L_54 - .L_53)
.L_53:
        /*005c*/ 	.word	0x00000008
.L_54:


//--------------------- .nv.callgraph             --------------------------
	.section	.nv.callgraph,"",@"SHT_CUDA_CALLGRAPH"
	.align	4
	.sectionentsize	8
	.align		4
        /*0000*/ 	.word	0x00000000
	.align		4
        /*0004*/ 	.word	0xffffffff
	.align		4
        /*0008*/ 	.word	0x00000000
	.align		4
        /*000c*/ 	.word	0xfffffffe
	.align		4
        /*0010*/ 	.word	0x00000000
	.align		4
        /*0014*/ 	.word	0xfffffffd
	.align		4
        /*0018*/ 	.word	0x00000000
	.align		4
        /*001c*/ 	.word	0xfffffffc


//--------------------- .nv.constant4             --------------------------
	.section	.nv.constant4,"a",@progbits
	.align	8
	.align		8
.nv.constant4:
        /*0000*/ 	.dword	precalc_xorwow_matrix
	.align		8
        /*0008*/ 	.dword	precalc_xorwow_offset_matrix
	.align		8
        /*0010*/ 	.dword	mrg32k3aM1
	.align		8
        /*0018*/ 	.dword	mrg32k3aM2
	.align		8
        /*0020*/ 	.dword	mrg32k3aM1SubSeq
	.align		8
        /*0028*/ 	.dword	mrg32k3aM2SubSeq
	.align		8
        /*0030*/ 	.dword	mrg32k3aM1Seq
	.align		8
        /*0038*/ 	.dword	mrg32k3aM2Seq


//--------------------- .nv.constant3             --------------------------
	.section	.nv.constant3,"a",@progbits
	.align	8
.nv.constant3:
	.type		__cr_lgamma_table,@object
	.size		__cr_lgamma_table,(.L_8 - __cr_lgamma_table)
__cr_lgamma_table:
        /*0000*/ 	.byte	0x00, 0x00, 0x00, 0x00, 0x00, 0x00, 0x00, 0x00, 0x00, 0x00, 0x00, 0x00, 0x00, 0x00, 0x00, 0x00
        /*0010*/ 	.byte	0xef, 0x39, 0xfa, 0xfe, 0x42, 0x2e, 0xe6, 0x3f, 0x02, 0x20, 0x2a, 0xfa, 0x0b, 0xab, 0xfc, 0x3f
        /*0020*/ 	.byte	0xf9, 0x2c, 0x92, 0x7c, 0xa7, 0x6c, 0x09, 0x40, 0xc9, 0x79, 0x44, 0x3c, 0x64, 0x26, 0x13, 0x40
        /*0030*/ 	.byte	0xca, 0x01, 0xcf, 0x3a, 0x27, 0x51, 0x1a, 0x40, 0x30, 0xcc, 0x2d, 0xf3, 0xe1, 0x0c, 0x21, 0x40
        /*0040*/ 	.byte	0x0d, 0xb7, 0xfc, 0x82, 0x8e, 0x35, 0x25, 0x40
.L_8:


//--------------------- .text._Z12updateKernelPbS_dP17curandStateXORWOW --------------------------
	.section	.text._Z12updateKernelPbS_dP17curandStateXORWOW,"ax",@progbits
	.align	128
        .global         _Z12updateKernelPbS_dP17curandStateXORWOW
        .type           _Z12updateKernelPbS_dP17curandStateXORWOW,@function
        .size           _Z12updateKernelPbS_dP17curandStateXORWOW,(.L_x_16 - _Z12updateKernelPbS_dP17curandStateXORWOW)
        .other          _Z12updateKernelPbS_dP17curandStateXORWOW,@"STO_CUDA_ENTRY STV_DEFAULT"
_Z12updateKernelPbS_dP17curandStateXORWOW:
.text._Z12updateKernelPbS_dP17curandStateXORWOW:
[----:B------:R-:W-:Y:S01]  /*0000*/  LDC R1, c[0x0][0x37c] ;  /* 0x0000df00ff017b82 */ /* 0x000fe20000000800 */
[----:B------:R-:W0:Y:S07]  /*0010*/  S2R R0, SR_TID.X ;  /* 0x0000000000007919 */ /* 0x000e2e0000002100 */
[----:B------:R-:W0:Y:S01]  /*0020*/  S2UR UR4, SR_CTAID.X ;  /* 0x00000000000479c3 */ /* 0x000e220000002500 */
[----:B------:R-:W1:Y:S01]  /*0030*/  LDCU.64 UR8, c[0x0][0x380] ;  /* 0x00007000ff0877ac */ /* 0x000e620008000a00 */
[----:B------:R-:W2:Y:S06]  /*0040*/  S2R R2, SR_TID.Y ;  /* 0x0000000000027919 */ /* 0x000eac0000002200 */
[----:B------:R-:W0:Y:S08]  /*0050*/  LDC R11, c[0x0][0x360] ;  /* 0x0000d800ff0b7b82 */ /* 0x000e300000000800 */
[----:B------:R-:W2:Y:S08]  /*0060*/  S2UR UR5, SR_CTAID.Y ;  /* 0x00000000000579c3 */ /* 0x000eb00000002600 */
[----:B------:R-:W2:Y:S01]  /*0070*/  LDC R37, c[0x0][0x364] ;  /* 0x0000d900ff257b82 */ /* 0x000ea20000000800 */
[----:B0-----:R-:W-:-:S04]  /*0080*/  IMAD R0, R11, UR4, R0 ;  /* 0x000000040b007c24 */ /* 0x001fc8000f8e0200 */
[----:B------:R-:W-:-:S05]  /*0090*/  VIADD R6, R0, 0x2001 ;  /* 0x0000200100067836 */ /* 0x000fca0000000000 */
[----:B------:R-:W-:-:S04]  /*00a0*/  SHF.R.S32.HI R3, RZ, 0x1f, R6 ;  /* 0x0000001fff037819 */ /* 0x000fc80000011406 */
[----:B------:R-:W-:Y:S01]  /*00b0*/  LEA.HI R5, R3, R6, RZ, 0xd ;  /* 0x0000000603057211 */ /* 0x000fe200078f68ff */
[----:B--2---:R-:W-:-:S03]  /*00c0*/  IMAD R37, R37, UR5, R2 ;  /* 0x0000000525257c24 */ /* 0x004fc6000f8e0202 */
[----:B------:R-:W-:Y:S01]  /*00d0*/  LOP3.LUT R7, R5, 0xffffe000, RZ, 0xc0, !PT ;  /* 0xffffe00005077812 */ /* 0x000fe200078ec0ff */
[----:B------:R-:W-:Y:S01]  /*00e0*/  VIADD R2, R0, 0x1fff ;  /* 0x00001fff00027836 */ /* 0x000fe20000000000 */
[----:B------:R-:W0:Y:S01]  /*00f0*/  LDCU.64 UR4, c[0x0][0x358] ;  /* 0x00006b00ff0477ac */ /* 0x000e220008000a00 */
[----:B------:R-:W-:Y:S02]  /*0100*/  IMAD.SHL.U32 R4, R37, 0x2000, RZ ;  /* 0x0000200025047824 */ /* 0x000fe400078e00ff */
[----:B------:R-:W-:Y:S01]  /*0110*/  IMAD.IADD R7, R6, 0x1, -R7 ;  /* 0x0000000106077824 */ /* 0x000fe200078e0a07 */
[----:B------:R-:W-:Y:S01]  /*0120*/  SHF.R.S32.HI R3, RZ, 0x1f, R2 ;  /* 0x0000001fff037819 */ /* 0x000fe20000011402 */
[C---:B------:R-:W-:Y:S02]  /*0130*/  VIADD R5, R4.reuse, 0x3ffe000 ;  /* 0x03ffe00004057836 */ /* 0x040fe40000000000 */
[----:B------:R-:W-:Y:S01]  /*0140*/  VIADD R4, R4, 0x2000 ;  /* 0x0000200004047836 */ /* 0x000fe20000000000 */
[----:B------:R-:W-:-:S02]  /*0150*/  LEA.HI R3, R3, R2, RZ, 0xd ;  /* 0x0000000203037211 */ /* 0x000fc400078f68ff */
[----:B------:R-:W-:Y:S02]  /*0160*/  LOP3.LUT R6, R5, 0x3ffe000, RZ, 0xc0, !PT ;  /* 0x03ffe00005067812 */ /* 0x000fe400078ec0ff */
[----:B------:R-:W-:Y:S02]  /*0170*/  LOP3.LUT R3, R3, 0xffffe000, RZ, 0xc0, !PT ;  /* 0xffffe00003037812 */ /* 0x000fe400078ec0ff */
[----:B------:R-:W-:Y:S01]  /*0180*/  LOP3.LUT R10, R4, 0x3ffe000, RZ, 0xc0, !PT ;  /* 0x03ffe000040a7812 */ /* 0x000fe200078ec0ff */
[----:B------:R-:W-:Y:S02]  /*0190*/  IMAD.IADD R5, R6, 0x1, R7 ;  /* 0x0000000106057824 */ /* 0x000fe400078e0207 */
[----:B------:R-:W-:-:S03]  /*01a0*/  IMAD.IADD R3, R2, 0x1, -R3 ;  /* 0x0000000102037824 */ /* 0x000fc600078e0a03 */
[----:B-1----:R-:W-:Y:S01]  /*01b0*/  IADD3 R2, P1, PT, R5, UR8, RZ ;  /* 0x0000000805027c10 */ /* 0x002fe2000ff3e0ff */
[C---:B------:R-:W-:Y:S02]  /*01c0*/  IMAD.IADD R6, R3.reuse, 0x1, R6 ;  /* 0x0000000103067824 */ /* 0x040fe400078e0206 */
[--C-:B------:R-:W-:Y:S01]  /*01d0*/  IMAD.IADD R9, R3, 0x1, R10.reuse ;  /* 0x0000000103097824 */ /* 0x100fe200078e020a */
[----:B------:R-:W-:Y:S02]  /*01e0*/  LEA.HI.X.SX32 R3, R5, UR9, 0x1, P1 ;  /* 0x0000000905037c11 */ /* 0x000fe400088f0eff */
[C---:B------:R-:W-:Y:S01]  /*01f0*/  IADD3 R4, P0, PT, R6.reuse, UR8, RZ ;  /* 0x0000000806047c10 */ /* 0x040fe2000ff1e0ff */
[----:B------:R-:W-:Y:S01]  /*0200*/  IMAD.IADD R10, R7, 0x1, R10 ;  /* 0x00000001070a7824 */ /* 0x000fe200078e020a */
[----:B------:R-:W-:Y:S01]  /*0210*/  IADD3 R8, P1, PT, R9, UR8, RZ ;  /* 0x0000000809087c10 */ /* 0x000fe2000ff3e0ff */
[----:B0-----:R0:W2:Y:S01]  /*0220*/  LDG.E.U8 R17, desc[UR4][R2.64] ;  /* 0x0000000402117981 */ /* 0x0010a2000c1e1100 */
[----:B------:R-:W-:-:S02]  /*0230*/  LEA.HI.X.SX32 R5, R6, UR9, 0x1, P0 ;  /* 0x0000000906057c11 */ /* 0x000fc400080f0eff */
[----:B------:R-:W-:Y:S01]  /*0240*/  LEA.HI.X.SX32 R9, R9, UR9, 0x1, P1 ;  /* 0x0000000909097c11 */ /* 0x000fe200088f0eff */
[----:B------:R-:W1:Y:S01]  /*0250*/  LDCU UR6, c[0x0][0x370] ;  /* 0x00006e00ff0677ac */ /* 0x000e620008000800 */
[----:B------:R-:W3:Y:S01]  /*0260*/  LDC.64 R6, c[0x0][0x398] ;  /* 0x0000e600ff067b82 */ /* 0x000ee20000000a00 */
[----:B------:R-:W4:Y:S01]  /*0270*/  LDG.E.U8 R16, desc[UR4][R4.64] ;  /* 0x0000000404107981 */ /* 0x000f22000c1e1100 */
[----:B------:R-:W-:-:S03]  /*0280*/  IADD3 R14, P0, PT, R10, UR8, RZ ;  /* 0x000000080a0e7c10 */ /* 0x000fc6000ff1e0ff */
[----:B------:R-:W4:Y:S01]  /*0290*/  LDG.E.U8 R18, desc[UR4][R8.64] ;  /* 0x0000000408127981 */ /* 0x000f22000c1e1100 */
[----:B------:R-:W-:-:S05]  /*02a0*/  LEA.HI.X.SX32 R15, R10, UR9, 0x1, P0 ;  /* 0x000000090a0f7c11 */ /* 0x000fca00080f0eff */
[----:B------:R3:W4:Y:S01]  /*02b0*/  LDG.E.U8 R19, desc[UR4][R14.64] ;  /* 0x000000040e137981 */ /* 0x000722000c1e1100 */
[----:B-1----:R-:W-:-:S04]  /*02c0*/  IMAD R10, R11, UR6, RZ ;  /* 0x000000060b0a7c24 */ /* 0x002fc8000f8e02ff */
[----:B0-----:R-:W-:-:S04]  /*02d0*/  IMAD R3, R37, R10, R0 ;  /* 0x0000000a25037224 */ /* 0x001fc800078e0200 */
[----:B---3--:R-:W-:-:S05]  /*02e0*/  IMAD.WIDE R2, R3, 0x30, R6 ;  /* 0x0000003003027825 */ /* 0x008fca00078e0206 */
[----:B------:R-:W3:Y:S04]  /*02f0*/  LDG.E.64 R4, desc[UR4][R2.64+0x8] ;  /* 0x0000080402047981 */ /* 0x000ee8000c1e1b00 */
[----:B------:R-:W3:Y:S04]  /*0300*/  LDG.E.64 R6, desc[UR4][R2.64+0x10] ;  /* 0x0000100402067981 */ /* 0x000ee8000c1e1b00 */
[----:B------:R0:W5:Y:S04]  /*0310*/  LDG.E R39, desc[UR4][R2.64+0x20] ;  /* 0x0000200402277981 */ /* 0x000168000c1e1900 */
[----:B------:R0:W5:Y:S04]  /*0320*/  LDG.E.64 R8, desc[UR4][R2.64+0x28] ;  /* 0x0000280402087981 */ /* 0x000168000c1e1b00 */
[----:B------:R0:W5:Y:S04]  /*0330*/  LDG.E.64 R10, desc[UR4][R2.64] ;  /* 0x00000004020a7981 */ /* 0x000168000c1e1b00 */
[----:B------:R0:W5:Y:S01]  /*0340*/  LDG.E.64 R12, desc[UR4][R2.64+0x18] ;  /* 0x00001804020c7981 */ /* 0x000162000c1e1b00 */
[----:B------:R-:W-:Y:S01]  /*0350*/  IMAD.MOV.U32 R15, RZ, RZ, 0x2 ;  /* 0x00000002ff0f7424 */ /* 0x000fe200078e00ff */
[----:B------:R-:W-:Y:S01]  /*0360*/  BSSY.RECONVERGENT B0, `(.L_x_0) ;  /* 0x000005a000007945 */ /* 0x000fe20003800200 */
[----:B--2---:R-:W-:-:S02]  /*0370*/  ISETP.NE.AND P1, PT, R17, RZ, PT ;  /* 0x000000ff1100720c */ /* 0x004fc40003f25270 */
[----:B----4-:R-:W-:Y:S02]  /*0380*/  ISETP.NE.AND P0, PT, R16, RZ, PT ;  /* 0x000000ff1000720c */ /* 0x010fe40003f05270 */
[----:B------:R-:W-:Y:S02]  /*0390*/  SEL R14, RZ, 0x1, !P1 ;  /* 0x00000001ff0e7807 */ /* 0x000fe40004800000 */
[----:B------:R-:W-:-:S07]  /*03a0*/  ISETP.NE.AND P2, PT, R18, RZ, PT ;  /* 0x000000ff1200720c */ /* 0x000fce0003f45270 */
[----:B------:R-:W-:Y:S02]  /*03b0*/  @!P1 IMAD.MOV R15, RZ, RZ, 0x1 ;  /* 0x00000001ff0f9424 */ /* 0x000fe400078e02ff */
[----:B------:R-:W-:Y:S01]  /*03c0*/  @!P0 IMAD.MOV R15, RZ, RZ, R14 ;  /* 0x000000ffff0f8224 */ /* 0x000fe200078e020e */
[----:B------:R-:W-:-:S03]  /*03d0*/  ISETP.NE.AND P0, PT, R19, RZ, PT ;  /* 0x000000ff1300720c */ /* 0x000fc60003f05270 */
[----:B------:R-:W-:Y:S02]  /*03e0*/  VIADD R14, R15, 0x1 ;  /* 0x000000010f0e7836 */ /* 0x000fe40000000000 */
[----:B------:R-:W-:-:S04]  /*03f0*/  @!P2 IMAD.MOV R14, RZ, RZ, R15 ;  /* 0x000000ffff0ea224 */ /* 0x000fc800078e020f */
[----:B------:R-:W-:-:S04]  /*0400*/  VIADD R16, R14, 0x1 ;  /* 0x000000010e107836 */ /* 0x000fc80000000000 */
[----:B------:R-:W-:-:S05]  /*0410*/  @!P0 IMAD.MOV R16, RZ, RZ, R14 ;  /* 0x000000ffff108224 */ /* 0x000fca00078e020e */
[----:B------:R-:W-:Y:S01]  /*0420*/  ISETP.NE.AND P0, PT, R16, RZ, PT ;  /* 0x000000ff1000720c */ /* 0x000fe20003f05270 */
[----:B---3--:R-:W-:Y:S02]  /*0430*/  IMAD.MOV.U32 R19, RZ, RZ, R5 ;  /* 0x000000ffff137224 */ /* 0x008fe400078e0005 */
[----:B------:R-:W-:Y:S02]  /*0440*/  IMAD.MOV.U32 R18, RZ, RZ, R4 ;  /* 0x000000ffff127224 */ /* 0x000fe400078e0004 */
[----:B------:R-:W-:Y:S02]  /*0450*/  IMAD.MOV.U32 R15, RZ, RZ, R7 ;  /* 0x000000ffff0f7224 */ /* 0x000fe400078e0007 */
[----:B------:R-:W-:-:S06]  /*0460*/  IMAD.MOV.U32 R14, RZ, RZ, R6 ;  /* 0x000000ffff0e7224 */ /* 0x000fcc00078e0006 */
[----:B0-----:R-:W-:Y:S05]  /*0470*/  @!P0 BRA `(.L_x_1) ;  /* 0x0000000400208947 */ /* 0x001fea0003800000 */
[----:B------:R-:W0:Y:S01]  /*0480*/  I2F.F64.U32 R16, R16 ;  /* 0x0000001000107312 */ /* 0x000e220000201800 */
[----:B-----5:R-:W-:Y:S01]  /*0490*/  SHF.R.U32.HI R14, RZ, 0x2, R11 ;  /* 0x00000002ff0e7819 */ /* 0x020fe2000001160b */
[----:B------:R-:W1:Y:S01]  /*04a0*/  LDC.64 R18, c[0x0][0x390] ;  /* 0x0000e400ff127b82 */ /* 0x000e620000000a00 */
[----:B------:R-:W-:Y:S01]  /*04b0*/  IMAD.SHL.U32 R20, R7, 0x10, RZ ;  /* 0x0000001007147824 */ /* 0x000fe200078e00ff */
[----:B------:R-:W-:Y:S01]  /*04c0*/  BSSY.RECONVERGENT B1, `(.L_x_2) ;  /* 0x0000014000017945 */ /* 0x000fe20003800200 */
[----:B------:R-:W-:Y:S01]  /*04d0*/  LOP3.LUT R14, R14, R11, RZ, 0x3c, !PT ;  /* 0x0000000b0e0e7212 */ /* 0x000fe200078e3cff */
[----:B------:R-:W-:-:S04]  /*04e0*/  VIADD R10, R10, 0x587c5 ;  /* 0x000587c50a0a7836 */ /* 0x000fc80000000000 */
[----:B------:R-:W-:Y:S01]  /*04f0*/  IMAD.SHL.U32 R11, R14, 0x2, RZ ;  /* 0x000000020e0b7824 */ /* 0x000fe200078e00ff */
[----:B0-----:R-:W-:-:S04]  /*0500*/  SHF.R.U32.HI R15, RZ, 0x14, R17 ;  /* 0x00000014ff0f7819 */ /* 0x001fc80000011611 */
[----:B------:R-:W-:Y:S02]  /*0510*/  LOP3.LUT R11, R7, R20, R11, 0x96, !PT ;  /* 0x00000014070b7212 */ /* 0x000fe400078e960b */
[----:B------:R-:W-:-:S05]  /*0520*/  LOP3.LUT R15, R15, 0x7ff, RZ, 0xc0, !PT ;  /* 0x000007ff0f0f7812 */ /* 0x000fca00078ec0ff */
[----:B------:R-:W-:Y:S01]  /*0530*/  VIADD R21, R15, 0xfffffc0c ;  /* 0xfffffc0c0f157836 */ /* 0x000fe20000000000 */
[----:B------:R-:W-:Y:S01]  /*0540*/  LOP3.LUT R15, R11, R14, RZ, 0x3c, !PT ;  /* 0x0000000e0b0f7212 */ /* 0x000fe200078e3cff */
[----:B------:R-:W-:Y:S01]  /*0550*/  IMAD.MOV.U32 R14, RZ, RZ, 0x2f800000 ;  /* 0x2f800000ff0e7424 */ /* 0x000fe200078e00ff */
[----:B-1----:R-:W-:Y:S02]  /*0560*/  DADD R18, -R18, 1 ;  /* 0x3ff0000012127429 */ /* 0x002fe40000000100 */
[CC--:B------:R-:W-:Y:S01]  /*0570*/  SHF.L.U32 R20, R16.reuse, R21.reuse, RZ ;  /* 0x0000001510147219 */ /* 0x0c0fe200000006ff */
[----:B------:R-:W-:Y:S01]  /*0580*/  IMAD.IADD R11, R15, 0x1, R10 ;  /* 0x000000010f0b7824 */ /* 0x000fe200078e020a */
[----:B------:R-:W-:Y:S02]  /*0590*/  SHF.L.U64.HI R21, R16, R21, R17 ;  /* 0x0000001510157219 */ /* 0x000fe40000010211 */
[----:B------:R-:W-:Y:S02]  /*05a0*/  ISETP.NE.U32.AND P0, PT, R20, RZ, PT ;  /* 0x000000ff1400720c */ /* 0x000fe40003f05070 */
[----:B------:R-:W-:-:S02]  /*05b0*/  I2FP.F32.U32 R11, R11 ;  /* 0x0000000b000b7245 */ /* 0x000fc40000201000 */
[----:B------:R-:W-:-:S03]  /*05c0*/  ISETP.NE.AND.EX P0, PT, R21, -0x80000000, PT, P0 ;  /* 0x800000001500780c */ /* 0x000fc60003f05300 */
[----:B------:R-:W-:Y:S01]  /*05d0*/  FFMA R11, R11, R14, 1.1641532182693481445e-10 ;  /* 0x2f0000000b0b7423 */ /* 0x000fe2000000000e */
[----:B------:R-:W-:-:S09]  /*05e0*/  MOV R14, 0x600 ;  /* 0x00000600000e7802 */ /* 0x000fd20000000f00 */
[----:B------:R-:W-:Y:S05]  /*05f0*/  CALL.REL.NOINC `($_Z12updateKernelPbS_dP17curandStateXORWOW$__internal_accurate_pow) ;  /* 0x0000000000e07944 */ /* 0x000fea0003c00000 */
[----:B------:R-:W-:Y:S05]  /*0600*/  BSYNC.RECONVERGENT B1 ;  /* 0x0000000000017941 */ /* 0x000fea0003800200 */
.L_x_2:
[C---:B------:R-:W-:Y:S01]  /*0610*/  DSETP.NEU.AND P2, PT, R18.reuse, RZ, PT ;  /* 0x000000ff1200722a */ /* 0x040fe20003f4d000 */
[----:B------:R-:W-:Y:S01]  /*0620*/  IMAD.MOV.U32 R22, RZ, RZ, R25 ;  /* 0x000000ffff167224 */ /* 0x000fe200078e0019 */
[----:B------:R-:W-:Y:S01]  /*0630*/  DADD R20, R18, R16 ;  /* 0x0000000012147229 */ /* 0x000fe20000000010 */
[----:B------:R-:W-:Y:S01]  /*0640*/  IMAD.MOV.U32 R23, RZ, RZ, R26 ;  /* 0x000000ffff177224 */ /* 0x000fe200078e001a */
[----:B------:R-:W-:Y:S01]  /*0650*/  ISETP.LT.AND P1, PT, R19, RZ, !P0 ;  /* 0x000000ff1300720c */ /* 0x000fe20004721270 */
[----:B------:R-:W-:Y:S01]  /*0660*/  BSSY.RECONVERGENT B1, `(.L_x_3) ;  /* 0x0000018000017945 */ /* 0x000fe20003800200 */
[----:B------:R-:W-:-:S03]  /*0670*/  ISETP.GE.OR P3, PT, R17, RZ, P2 ;  /* 0x000000ff1100720c */ /* 0x000fc60001766670 */
[----:B------:R-:W-:-:S03]  /*0680*/  DADD R22, -RZ, -R22 ;  /* 0x00000000ff167229 */ /* 0x000fc60000000916 */
[----:B------:R-:W-:Y:S02]  /*0690*/  LOP3.LUT R20, R21, 0x7ff00000, RZ, 0xc0, !PT ;  /* 0x7ff0000015147812 */ /* 0x000fe400078ec0ff */
[----:B------:R-:W-:Y:S02]  /*06a0*/  @!P2 SEL R14, R19, RZ, !P0 ;  /* 0x000000ff130ea207 */ /* 0x000fe40004000000 */
[----:B------:R-:W-:-:S03]  /*06b0*/  ISETP.NE.AND P0, PT, R20, 0x7ff00000, PT ;  /* 0x7ff000001400780c */ /* 0x000fc60003f05270 */
[----:B------:R-:W-:Y:S02]  /*06c0*/  @!P3 LOP3.LUT R14, R14, 0x7ff00000, RZ, 0xfc, !PT ;  /* 0x7ff000000e0eb812 */ /* 0x000fe400078efcff */
[----:B------:R-:W-:Y:S01]  /*06d0*/  FSEL R20, R22, R25, P1 ;  /* 0x0000001916147208 */ /* 0x000fe20000800000 */
[----:B------:R-:W-:Y:S01]  /*06e0*/  @!P2 IMAD.MOV.U32 R20, RZ, RZ, RZ ;  /* 0x000000ffff14a224 */ /* 0x000fe200078e00ff */
[----:B------:R-:W-:Y:S01]  /*06f0*/  FSEL R21, R23, R26, P1 ;  /* 0x0000001a17157208 */ /* 0x000fe20000800000 */
[----:B------:R-:W-:-:S05]  /*0700*/  @!P2 IMAD.MOV.U32 R21, RZ, RZ, R14 ;  /* 0x000000ffff15a224 */ /* 0x000fca00078e000e */
[----:B------:R-:W-:Y:S05]  /*0710*/  @P0 BRA `(.L_x_4) ;  /* 0x0000000000300947 */ /* 0x000fea0003800000 */
[----:B------:R-:W-:-:S14]  /*0720*/  DSETP.NAN.AND P0, PT, R18, R18, PT ;  /* 0x000000121200722a */ /* 0x000fdc0003f08000 */
[----:B------:R-:W-:Y:S01]  /*0730*/  @P0 DADD R20, R18, R16 ;  /* 0x0000000012140229 */ /* 0x000fe20000000010 */
[----:B------:R-:W-:Y:S10]  /*0740*/  @P0 BRA `(.L_x_4) ;  /* 0x0000000000240947 */ /* 0x000ff40003800000 */
[----:B------:R-:W-:-:S14]  /*0750*/  DSETP.NEU.AND P0, PT, |R18|, +INF , PT ;  /* 0x7ff000001200742a */ /* 0x000fdc0003f0d200 */
[----:B------:R-:W-:Y:S05]  /*0760*/  @P0 BRA `(.L_x_4) ;  /* 0x00000000001c0947 */ /* 0x000fea0003800000 */
[C---:B------:R-:W-:Y:S02]  /*0770*/  ISETP.GE.AND P0, PT, R17.reuse, RZ, PT ;  /* 0x000000ff1100720c */ /* 0x040fe40003f06270 */
[----:B------:R-:W-:Y:S02]  /*0780*/  LOP3.LUT R16, R17, 0x7fffffff, RZ, 0xc0, !PT ;  /* 0x7fffffff11107812 */ /* 0x000fe400078ec0ff */
[----:B------:R-:W-:Y:S02]  /*0790*/  SEL R21, RZ, 0x7ff00000, !P0 ;  /* 0x7ff00000ff157807 */ /* 0x000fe40004000000 */
[----:B------:R-:W-:Y:S02]  /*07a0*/  ISETP.NE.AND P0, PT, R16, 0x3fe00000, PT ;  /* 0x3fe000001000780c */ /* 0x000fe40003f05270 */
[----:B------:R-:W-:Y:S01]  /*07b0*/  MOV R20, RZ ;  /* 0x000000ff00147202 */ /* 0x000fe20000000f00 */
[----:B------:R-:W-:-:S05]  /*07c0*/  VIADD R14, R21, 0x80000000 ;  /* 0x80000000150e7836 */ /* 0x000fca0000000000 */
[----:B------:R-:W-:-:S07]  /*07d0*/  @P1 SEL R21, R14, R21, P0 ;  /* 0x000000150e151207 */ /* 0x000fce0000000000 */
.L_x_4:
[----:B------:R-:W-:Y:S05]  /*07e0*/  BSYNC.RECONVERGENT B1 ;  /* 0x0000000000017941 */ /* 0x000fea0003800200 */
.L_x_3:
[----:B------:R-:W-:Y:S01]  /*07f0*/  DADD R20, -R20, 1 ;  /* 0x3ff0000014147429 */ /* 0x000fe20000000100 */
[----:B------:R0:W1:Y:S01]  /*0800*/  F2F.F64.F32 R16, R11 ;  /* 0x0000000b00107310 */ /* 0x0000620000201800 */
[----:B------:R-:W-:Y:S01]  /*0810*/  DSETP.NEU.AND P0, PT, R18, 1, PT ;  /* 0x3ff000001200742a */ /* 0x000fe20003f0d000 */
[----:B------:R-:W-:Y:S02]  /*0820*/  IMAD.MOV.U32 R14, RZ, RZ, 0x1 ;  /* 0x00000001ff0e7424 */ /* 0x000fe400078e00ff */
[----:B0-----:R-:W-:-:S05]  /*0830*/  IMAD.MOV.U32 R11, RZ, RZ, R4 ;  /* 0x000000ffff0b7224 */ /* 0x001fca00078e0004 */
[----:B------:R-:W-:Y:S02]  /*0840*/  FSEL R18, R20, RZ, P0 ;  /* 0x000000ff14127208 */ /* 0x000fe40000000000 */
[----:B------:R-:W-:-:S06]  /*0850*/  FSEL R19, R21, RZ, P0 ;  /* 0x000000ff15137208 */ /* 0x000fcc0000000000 */
[----:B-1----:R-:W-:Y:S01]  /*0860*/  DSETP.GT.AND P0, PT, R18, R16, PT ;  /* 0x000000101200722a */ /* 0x002fe20003f04000 */
[----:B------:R-:W-:Y:S02]  /*0870*/  IMAD.MOV.U32 R19, RZ, RZ, R6 ;  /* 0x000000ffff137224 */ /* 0x000fe400078e0006 */
[----:B------:R-:W-:-:S11]  /*0880*/  IMAD.MOV.U32 R18, RZ, RZ, R5 ;  /* 0x000000ffff127224 */ /* 0x000fd600078e0005 */
[----:B------:R-:W0:Y:S01]  /*0890*/  @P0 LDC.64 R16, c[0x0][0x388] ;  /* 0x0000e200ff100b82 */ /* 0x000e220000000a00 */
[----:B------:R-:W-:-:S05]  /*08a0*/  @P0 IMAD R0, R37, 0x2000, R0 ;  /* 0x0000200025000824 */ /* 0x000fca00078e0200 */
[----:B0-----:R-:W-:-:S04]  /*08b0*/  @P0 IADD3 R16, P1, PT, R0, R16, RZ ;  /* 0x0000001000100210 */ /* 0x001fc80007f3e0ff */
[----:B------:R-:W-:Y:S02]  /*08c0*/  @P0 LEA.HI.X.SX32 R17, R0, R17, 0x1, P1 ;  /* 0x0000001100110211 */ /* 0x000fe400008f0eff */
[----:B------:R-:W-:Y:S01]  /*08d0*/  @P0 PRMT R0, R14, 0x7610, R0 ;  /* 0x000076100e000816 */ /* 0x000fe20000000000 */
[----:B------:R-:W-:-:S04]  /*08e0*/  IMAD.MOV.U32 R14, RZ, RZ, R7 ;  /* 0x000000ffff0e7224 */ /* 0x000fc800078e0007 */
[----:B------:R0:W-:Y:S03]  /*08f0*/  @P0 STG.E.U8 desc[UR4][R16.64], R0 ;  /* 0x0000000010000986 */ /* 0x0001e6000c101104 */
.L_x_1:
[----:B------:R-:W-:Y:S05]  /*0900*/  BSYNC.RECONVERGENT B0 ;  /* 0x0000000000007941 */ /* 0x000fea0003800200 */
.L_x_0:
[----:B-----5:R-:W-:Y:S04]  /*0910*/  STG.E.64 desc[UR4][R2.64], R10 ;  /* 0x0000000a02007986 */ /* 0x020fe8000c101b04 */
[----:B------:R-:W-:Y:S04]  /*0920*/  STG.E.64 desc[UR4][R2.64+0x8], R18 ;  /* 0x0000081202007986 */ /* 0x000fe8000c101b04 */
[----:B------:R-:W-:Y:S04]  /*0930*/  STG.E.64 desc[UR4][R2.64+0x10], R14 ;  /* 0x0000100e02007986 */ /* 0x000fe8000c101b04 */
[----:B------:R-:W-:Y:S04]  /*0940*/  STG.E.64 desc[UR4][R2.64+0x18], R12 ;  /* 0x0000180c02007986 */ /* 0x000fe8000c101b04 */
[----:B------:R-:W-:Y:S04]  /*0950*/  STG.E.64 desc[UR4][R2.64+0x28], R8 ;  /* 0x0000280802007986 */ /* 0x000fe8000c101b04 */
[----:B------:R-:W-:Y:S01]  /*0960*/  STG.E desc[UR4][R2.64+0x20], R39 ;  /* 0x0000202702007986 */ /* 0x000fe2000c101904 */
[----:B------:R-:W-:Y:S05]  /*0970*/  EXIT ;  /* 0x000000000000794d */ /* 0x000fea0003800000 */
        .type           $_Z12updateKernelPbS_dP17curandStateXORWOW$__internal_accurate_pow,@function
        .size           $_Z12updateKernelPbS_dP17curandStateXORWOW$__internal_accurate_pow,(.L_x_16 - $_Z12updateKernelPbS_dP17curandStateXORWOW$__internal_accurate_pow)
$_Z12updateKernelPbS_dP17curandStateXORWOW$__internal_accurate_pow:
[----:B------:R-:W-:Y:S01]  /*0980*/  DADD R24, -RZ, |R18| ;  /* 0x00000000ff187229 */ /* 0x000fe20000000512 */
[----:B------:R-:W-:Y:S01]  /*0990*/  IMAD.MOV.U32 R22, RZ, RZ, RZ ;  /* 0x000000ffff167224 */ /* 0x000fe200078e00ff */
[----:B------:R-:W-:Y:S01]  /*09a0*/  UMOV UR6, 0x7d2cafe2 ;  /* 0x7d2cafe200067882 */ /* 0x000fe20000000000 */
[----:B------:R-:W-:Y:S01]  /*09b0*/  UMOV UR7, 0x3eb0f5ff ;  /* 0x3eb0f5ff00077882 */ /* 0x000fe20000000000 */
[----:B------:R-:W-:Y:S01]  /*09c0*/  UMOV UR8, 0x3b39803f ;  /* 0x3b39803f00087882 */ /* 0x000fe20000000000 */
[----:B------:R-:W-:-:S05]  /*09d0*/  UMOV UR9, 0x3c7abc9e ;  /* 0x3c7abc9e00097882 */ /* 0x000fca0000000000 */
[----:B------:R-:W-:Y:S01]  /*09e0*/  ISETP.GT.U32.AND P1, PT, R25, 0xfffff, PT ;  /* 0x000fffff1900780c */ /* 0x000fe20003f24070 */
[--C-:B------:R-:W-:Y:S01]  /*09f0*/  IMAD.MOV.U32 R20, RZ, RZ, R25.reuse ;  /* 0x000000ffff147224 */ /* 0x100fe200078e0019 */
[----:B------:R-:W-:-:S11]  /*0a00*/  SHF.R.U32.HI R36, RZ, 0x14, R25 ;  /* 0x00000014ff247819 */ /* 0x000fd60000011619 */
[----:B------:R-:W-:-:S10]  /*0a10*/  @!P1 DMUL R26, R24, 1.80143985094819840000e+16 ;  /* 0x43500000181a9828 */ /* 0x000fd40000000000 */
[----:B------:R-:W-:Y:S01]  /*0a20*/  @!P1 IMAD.MOV.U32 R20, RZ, RZ, R27 ;  /* 0x000000ffff149224 */ /* 0x000fe200078e001b */
[----:B------:R-:W-:Y:S01]  /*0a30*/  @!P1 LEA.HI R36, R27, 0xffffffca, RZ, 0xc ;  /* 0xffffffca1b249811 */ /* 0x000fe200078f60ff */
[----:B------:R-:W-:-:S03]  /*0a40*/  @!P1 IMAD.MOV.U32 R24, RZ, RZ, R26 ;  /* 0x000000ffff189224 */ /* 0x000fc600078e001a */
[----:B------:R-:W-:Y:S01]  /*0a50*/  LOP3.LUT R20, R20, 0x800fffff, RZ, 0xc0, !PT ;  /* 0x800fffff14147812 */ /* 0x000fe200078ec0ff */
[----:B------:R-:W-:-:S03]  /*0a60*/  IMAD.MOV.U32 R28, RZ, RZ, R24 ;  /* 0x000000ffff1c7224 */ /* 0x000fc600078e0018 */
[----:B------:R-:W-:-:S04]  /*0a70*/  LOP3.LUT R29, R20, 0x3ff00000, RZ, 0xfc, !PT ;  /* 0x3ff00000141d7812 */ /* 0x000fc800078efcff */
[----:B------:R-:W-:-:S13]  /*0a80*/  ISETP.GE.U32.AND P2, PT, R29, 0x3ff6a09f, PT ;  /* 0x3ff6a09f1d00780c */ /* 0x000fda0003f46070 */
[----:B------:R-:W-:-:S04]  /*0a90*/  @P2 VIADD R21, R29, 0xfff00000 ;  /* 0xfff000001d152836 */ /* 0x000fc80000000000 */
[----:B------:R-:W-:-:S06]  /*0aa0*/  @P2 IMAD.MOV.U32 R29, RZ, RZ, R21 ;  /* 0x000000ffff1d2224 */ /* 0x000fcc00078e0015 */
[C---:B------:R-:W-:Y:S02]  /*0ab0*/  DADD R30, R28.reuse, 1 ;  /* 0x3ff000001c1e7429 */ /* 0x040fe40000000000 */
[----:B------:R-:W-:-:S04]  /*0ac0*/  DADD R28, R28, -1 ;  /* 0xbff000001c1c7429 */ /* 0x000fc80000000000 */
[----:B------:R-:W0:Y:S02]  /*0ad0*/  MUFU.RCP64H R23, R31 ;  /* 0x0000001f00177308 */ /* 0x000e240000001800 */
[----:B0-----:R-:W-:-:S08]  /*0ae0*/  DFMA R20, -R30, R22, 1 ;  /* 0x3ff000001e14742b */ /* 0x001fd00000000116 */
[----:B------:R-:W-:-:S08]  /*0af0*/  DFMA R20, R20, R20, R20 ;  /* 0x000000141414722b */ /* 0x000fd00000000014 */
[----:B------:R-:W-:-:S08]  /*0b00*/  DFMA R22, R22, R20, R22 ;  /* 0x000000141616722b */ /* 0x000fd00000000016 */
[----:B------:R-:W-:-:S08]  /*0b10*/  DMUL R20, R28, R22 ;  /* 0x000000161c147228 */ /* 0x000fd00000000000 */
[----:B------:R-:W-:-:S08]  /*0b20*/  DFMA R20, R28, R22, R20 ;  /* 0x000000161c14722b */ /* 0x000fd00000000014 */
[----:B------:R-:W-:Y:S02]  /*0b30*/  DADD R32, R28, -R20 ;  /* 0x000000001c207229 */ /* 0x000fe40000000814 */
[----:B------:R-:W-:-:S06]  /*0b40*/  DMUL R30, R20, R20 ;  /* 0x00000014141e7228 */ /* 0x000fcc0000000000 */
[----:B------:R-:W-:-:S08]  /*0b50*/  DADD R32, R32, R32 ;  /* 0x0000000020207229 */ /* 0x000fd00000000020 */
[----:B------:R-:W-:Y:S01]  /*0b60*/  DFMA R28, R28, -R20, R32 ;  /* 0x800000141c1c722b */ /* 0x000fe20000000020 */
[----:B------:R-:W-:Y:S02]  /*0b70*/  IMAD.MOV.U32 R32, RZ, RZ, 0x41ad3b5a ;  /* 0x41ad3b5aff207424 */ /* 0x000fe400078e00ff */
[----:B------:R-:W-:-:S05]  /*0b80*/  IMAD.MOV.U32 R33, RZ, RZ, 0x3ed0f5d2 ;  /* 0x3ed0f5d2ff217424 */ /* 0x000fca00078e00ff */
[----:B------:R-:W-:Y:S02]  /*0b90*/  DMUL R22, R22, R28 ;  /* 0x0000001c16167228 */ /* 0x000fe40000000000 */
[----:B------:R-:W-:Y:S01]  /*0ba0*/  DFMA R32, R30, UR6, R32 ;  /* 0x000000061e207c2b */ /* 0x000fe20008000020 */
[----:B------:R-:W-:Y:S01]  /*0bb0*/  UMOV UR6, 0x75488a3f ;  /* 0x75488a3f00067882 */ /* 0x000fe20000000000 */
[----:B------:R-:W-:-:S06]  /*0bc0*/  UMOV UR7, 0x3ef3b20a ;  /* 0x3ef3b20a00077882 */ /* 0x000fcc0000000000 */
[----:B------:R-:W-:Y:S01]  /*0bd0*/  DFMA R32, R30, R32, UR6 ;  /* 0x000000061e207e2b */ /* 0x000fe20008000020 */
        /* <DEDUP_REMOVED lines=13> */
[----:B------:R-:W-:Y:S01]  /*0cb0*/  UMOV UR7, 0x3fb55555 ;  /* 0x3fb5555500077882 */ /* 0x000fe20000000000 */
[----:B------:R-:W-:-:S05]  /*0cc0*/  DMUL R32, R20, R20 ;  /* 0x0000001414207228 */ /* 0x000fca0000000000 */
[----:B------:R-:W-:-:S08]  /*0cd0*/  DFMA R24, R30, R28, UR6 ;  /* 0x000000061e187e2b */ /* 0x000fd0000800001c */
[----:B------:R-:W-:Y:S01]  /*0ce0*/  DADD R26, -R24, UR6 ;  /* 0x00000006181a7e29 */ /* 0x000fe20008000100 */
[----:B------:R-:W-:Y:S01]  /*0cf0*/  UMOV UR6, 0xb9e7b0 ;  /* 0x00b9e7b000067882 */ /* 0x000fe20000000000 */
[----:B------:R-:W-:-:S06]  /*0d00*/  UMOV UR7, 0x3c46a4cb ;  /* 0x3c46a4cb00077882 */ /* 0x000fcc0000000000 */
[----:B------:R-:W-:Y:S02]  /*0d10*/  DFMA R30, R30, R28, R26 ;  /* 0x0000001c1e1e722b */ /* 0x000fe4000000001a */
[----:B------:R-:W-:Y:S01]  /*0d20*/  DFMA R26, R20, R20, -R32 ;  /* 0x00000014141a722b */ /* 0x000fe20000000820 */
[----:B------:R-:W-:Y:S02]  /*0d30*/  VIADD R29, R23, 0x100000 ;  /* 0x00100000171d7836 */ /* 0x000fe40000000000 */
[----:B------:R-:W-:-:S03]  /*0d40*/  IMAD.MOV.U32 R28, RZ, RZ, R22 ;  /* 0x000000ffff1c7224 */ /* 0x000fc600078e0016 */
[----:B------:R-:W-:Y:S01]  /*0d50*/  DADD R30, R30, -UR6 ;  /* 0x800000061e1e7e29 */ /* 0x000fe20008000000 */
[----:B------:R-:W-:Y:S01]  /*0d60*/  UMOV UR6, 0x80000000 ;  /* 0x8000000000067882 */ /* 0x000fe20000000000 */
[----:B------:R-:W-:Y:S01]  /*0d70*/  UMOV UR7, 0x43300000 ;  /* 0x4330000000077882 */ /* 0x000fe20000000000 */
[C---:B------:R-:W-:Y:S02]  /*0d80*/  DFMA R26, R20.reuse, R28, R26 ;  /* 0x0000001c141a722b */ /* 0x040fe4000000001a */
[----:B------:R-:W-:-:S08]  /*0d90*/  DMUL R28, R20, R32 ;  /* 0x00000020141c7228 */ /* 0x000fd00000000000 */
[----:B------:R-:W-:-:S08]  /*0da0*/  DFMA R34, R20, R32, -R28 ;  /* 0x000000201422722b */ /* 0x000fd0000000081c */
[----:B------:R-:W-:-:S08]  /*0db0*/  DFMA R34, R22, R32, R34 ;  /* 0x000000201622722b */ /* 0x000fd00000000022 */
[----:B------:R-:W-:Y:S02]  /*0dc0*/  DFMA R34, R20, R26, R34 ;  /* 0x0000001a1422722b */ /* 0x000fe40000000022 */
[----:B------:R-:W-:-:S08]  /*0dd0*/  DADD R26, R24, R30 ;  /* 0x00000000181a7229 */ /* 0x000fd0000000001e */
[----:B------:R-:W-:Y:S02]  /*0de0*/  DADD R32, R24, -R26 ;  /* 0x0000000018207229 */ /* 0x000fe4000000081a */
[----:B------:R-:W-:-:S06]  /*0df0*/  DMUL R24, R26, R28 ;  /* 0x0000001c1a187228 */ /* 0x000fcc0000000000 */
[----:B------:R-:W-:Y:S02]  /*0e00*/  DADD R32, R30, R32 ;  /* 0x000000001e207229 */ /* 0x000fe40000000020 */
[----:B------:R-:W-:-:S08]  /*0e10*/  DFMA R30, R26, R28, -R24 ;  /* 0x0000001c1a1e722b */ /* 0x000fd00000000818 */
[----:B------:R-:W-:-:S08]  /*0e20*/  DFMA R30, R26, R34, R30 ;  /* 0x000000221a1e722b */ /* 0x000fd0000000001e */
[----:B------:R-:W-:-:S08]  /*0e30*/  DFMA R32, R32, R28, R30 ;  /* 0x0000001c2020722b */ /* 0x000fd0000000001e */
[----:B------:R-:W-:-:S08]  /*0e40*/  DADD R28, R24, R32 ;  /* 0x00000000181c7229 */ /* 0x000fd00000000020 */
[--C-:B------:R-:W-:Y:S02]  /*0e50*/  DADD R26, R20, R28.reuse ;  /* 0x00000000141a7229 */ /* 0x100fe4000000001c */
[----:B------:R-:W-:-:S06]  /*0e60*/  DADD R24, R24, -R28 ;  /* 0x0000000018187229 */ /* 0x000fcc000000081c */
[----:B------:R-:W-:Y:S02]  /*0e70*/  DADD R20, R20, -R26 ;  /* 0x0000000014147229 */ /* 0x000fe4000000081a */
[----:B------:R-:W-:-:S06]  /*0e80*/  DADD R24, R32, R24 ;  /* 0x0000000020187229 */ /* 0x000fcc0000000018 */
[----:B------:R-:W-:-:S08]  /*0e90*/  DADD R20, R28, R20 ;  /* 0x000000001c147229 */ /* 0x000fd00000000014 */
[----:B------:R-:W-:Y:S01]  /*0ea0*/  DADD R24, R24, R20 ;  /* 0x0000000018187229 */ /* 0x000fe20000000014 */
[C---:B------:R-:W-:Y:S01]  /*0eb0*/  IADD3 R20, PT, PT, R36.reuse, -0x3ff, RZ ;  /* 0xfffffc0124147810 */ /* 0x040fe20007ffe0ff */
[----:B------:R-:W-:-:S06]  /*0ec0*/  @P2 VIADD R20, R36, 0xfffffc02 ;  /* 0xfffffc0224142836 */ /* 0x000fcc0000000000 */
[----:B------:R-:W-:Y:S01]  /*0ed0*/  DADD R24, R22, R24 ;  /* 0x0000000016187229 */ /* 0x000fe20000000018 */
[----:B------:R-:W-:Y:S01]  /*0ee0*/  LOP3.LUT R22, R20, 0x80000000, RZ, 0x3c, !PT ;  /* 0x8000000014167812 */ /* 0x000fe200078e3cff */
[----:B------:R-:W-:-:S06]  /*0ef0*/  IMAD.MOV.U32 R23, RZ, RZ, 0x43300000 ;  /* 0x43300000ff177424 */ /* 0x000fcc00078e00ff */
[----:B------:R-:W-:Y:S02]  /*0f00*/  DADD R28, R26, R24 ;  /* 0x000000001a1c7229 */ /* 0x000fe40000000018 */
[----:B------:R-:W-:Y:S01]  /*0f10*/  DADD R22, R22, -UR6 ;  /* 0x8000000616167e29 */ /* 0x000fe20008000000 */
[----:B------:R-:W-:Y:S01]  /*0f20*/  UMOV UR6, 0xfefa39ef ;  /* 0xfefa39ef00067882 */ /* 0x000fe20000000000 */
[----:B------:R-:W-:-:S04]  /*0f30*/  UMOV UR7, 0x3fe62e42 ;  /* 0x3fe62e4200077882 */ /* 0x000fc80000000000 */
[--C-:B------:R-:W-:Y:S02]  /*0f40*/  DADD R26, R26, -R28.reuse ;  /* 0x000000001a1a7229 */ /* 0x100fe4000000081c */
[----:B------:R-:W-:-:S06]  /*0f50*/  DFMA R20, R22, UR6, R28 ;  /* 0x0000000616147c2b */ /* 0x000fcc000800001c */
[----:B------:R-:W-:Y:S02]  /*0f60*/  DADD R26, R24, R26 ;  /* 0x00000000181a7229 */ /* 0x000fe4000000001a */
[----:B------:R-:W-:-:S08]  /*0f70*/  DFMA R30, R22, -UR6, R20 ;  /* 0x80000006161e7c2b */ /* 0x000fd00008000014 */
[----:B------:R-:W-:Y:S01]  /*0f80*/  DADD R30, -R28, R30 ;  /* 0x000000001c1e7229 */ /* 0x000fe2000000011e */
[----:B------:R-:W-:Y:S01]  /*0f90*/  LOP3.LUT R29, R17, 0xff0fffff, RZ, 0xc0, !PT ;  /* 0xff0fffff111d7812 */ /* 0x000fe200078ec0ff */
[----:B------:R-:W-:-:S06]  /*0fa0*/  IMAD.MOV.U32 R28, RZ, RZ, R16 ;  /* 0x000000ffff1c7224 */ /* 0x000fcc00078e0010 */
[----:B------:R-:W-:-:S08]  /*0fb0*/  DADD R26, R26, -R30 ;  /* 0x000000001a1a7229 */ /* 0x000fd0000000081e */
[----:B------:R-:W-:Y:S01]  /*0fc0*/  DFMA R26, R22, UR8, R26 ;  /* 0x00000008161a7c2b */ /* 0x000fe2000800001a */
[----:B------:R-:W-:-:S05]  /*0fd0*/  IMAD.SHL.U32 R22, R17, 0x2, RZ ;  /* 0x0000000211167824 */ /* 0x000fca00078e00ff */
[----:B------:R-:W-:Y:S02]  /*0fe0*/  ISETP.GT.U32.AND P1, PT, R22, -0x2000001, PT ;  /* 0xfdffffff1600780c */ /* 0x000fe40003f24070 */
[----:B------:R-:W-:Y:S02]  /*0ff0*/  DADD R22, R20, R26 ;  /* 0x0000000014167229 */ /* 0x000fe4000000001a */
[----:B------:R-:W-:-:S06]  /*1000*/  SEL R29, R29, R17, P1 ;  /* 0x000000111d1d7207 */ /* 0x000fcc0000800000 */
[----:B------:R-:W-:Y:S02]  /*1010*/  DADD R24, R20, -R22 ;  /* 0x0000000014187229 */ /* 0x000fe40000000816 */
[----:B------:R-:W-:-:S06]  /*1020*/  DMUL R20, R22, R28 ;  /* 0x0000001c16147228 */ /* 0x000fcc0000000000 */
[----:B------:R-:W-:Y:S02]  /*1030*/  DADD R26, R26, R24 ;  /* 0x000000001a1a7229 */ /* 0x000fe40000000018 */
[----:B------:R-:W-:Y:S01]  /*1040*/  DFMA R22, R22, R28, -R20 ;  /* 0x0000001c1616722b */ /* 0x000fe20000000814 */
[----:B------:R-:W-:Y:S02]  /*1050*/  IMAD.MOV.U32 R24, RZ, RZ, 0x652b82fe ;  /* 0x652b82feff187424 */ /* 0x000fe400078e00ff */
[----:B------:R-:W-:-:S05]  /*1060*/  IMAD.MOV.U32 R25, RZ, RZ, 0x3ff71547 ;  /* 0x3ff71547ff197424 */ /* 0x000fca00078e00ff */
[----:B------:R-:W-:-:S08]  /*1070*/  DFMA R26, R26, R28, R22 ;  /* 0x0000001c1a1a722b */ /* 0x000fd00000000016 */
[----:B------:R-:W-:-:S08]  /*1080*/  DADD R22, R20, R26 ;  /* 0x0000000014167229 */ /* 0x000fd0000000001a */
[----:B------:R-:W-:Y:S02]  /*1090*/  DFMA R24, R22, R24, 6.75539944105574400000e+15 ;  /* 0x433800001618742b */ /* 0x000fe40000000018 */
[----:B------:R-:W-:Y:S01]  /*10a0*/  FSETP.GEU.AND P1, PT, |R23|, 4.1917929649353027344, PT ;  /* 0x4086232b1700780b */ /* 0x000fe20003f2e200 */
[----:B------:R-:W-:-:S05]  /*10b0*/  DADD R20, R20, -R22 ;  /* 0x0000000014147229 */ /* 0x000fca0000000816 */
[----:B------:R-:W-:-:S03]  /*10c0*/  DADD R28, R24, -6.75539944105574400000e+15 ;  /* 0xc3380000181c7429 */ /* 0x000fc60000000000 */
[----:B------:R-:W-:-:S05]  /*10d0*/  DADD R26, R26, R20 ;  /* 0x000000001a1a7229 */ /* 0x000fca0000000014 */
[----:B------:R-:W-:Y:S01]  /*10e0*/  DFMA R30, R28, -UR6, R22 ;  /* 0x800000061c1e7c2b */ /* 0x000fe20008000016 */
[----:B------:R-:W-:Y:S01]  /*10f0*/  UMOV UR6, 0x3b39803f ;  /* 0x3b39803f00067882 */ /* 0x000fe20000000000 */
[----:B------:R-:W-:-:S06]  /*1100*/  UMOV UR7, 0x3c7abc9e ;  /* 0x3c7abc9e00077882 */ /* 0x000fcc0000000000 */
[----:B------:R-:W-:Y:S01]  /*1110*/  DFMA R28, R28, -UR6, R30 ;  /* 0x800000061c1c7c2b */ /* 0x000fe2000800001e */
[----:B------:R-:W-:Y:S01]  /*1120*/  UMOV UR6, 0x69ce2bdf ;  /* 0x69ce2bdf00067882 */ /* 0x000fe20000000000 */
[----:B------:R-:W-:Y:S01]  /*1130*/  IMAD.MOV.U32 R30, RZ, RZ, -0x35dec16 ;  /* 0xfca213eaff1e7424 */ /* 0x000fe200078e00ff */
[----:B------:R-:W-:Y:S01]  /*1140*/  UMOV UR7, 0x3e5ade15 ;  /* 0x3e5ade1500077882 */ /* 0x000fe20000000000 */
[----:B------:R-:W-:-:S06]  /*1150*/  IMAD.MOV.U32 R31, RZ, RZ, 0x3e928af3 ;  /* 0x3e928af3ff1f7424 */ /* 0x000fcc00078e00ff */
        /* <DEDUP_REMOVED lines=24> */
[----:B------:R-:W-:-:S08]  /*12e0*/  DFMA R30, R28, R30, UR6 ;  /* 0x000000061c1e7e2b */ /* 0x000fd0000800001e */
[----:B------:R-:W-:-:S08]  /*12f0*/  DFMA R30, R28, R30, 1 ;  /* 0x3ff000001c1e742b */ /* 0x000fd0000000001e */
[----:B------:R-:W-:-:S10]  /*1300*/  DFMA R28, R28, R30, 1 ;  /* 0x3ff000001c1c742b */ /* 0x000fd4000000001e */
[----:B------:R-:W-:Y:S02]  /*1310*/  IMAD R21, R24, 0x100000, R29 ;  /* 0x0010000018157824 */ /* 0x000fe400078e021d */
[----:B------:R-:W-:Y:S01]  /*1320*/  IMAD.MOV.U32 R20, RZ, RZ, R28 ;  /* 0x000000ffff147224 */ /* 0x000fe200078e001c */
[----:B------:R-:W-:Y:S06]  /*1330*/  @!P1 BRA `(.L_x_5) ;  /* 0x0000000000309947 */ /* 0x000fec0003800000 */
[----:B------:R-:W-:Y:S01]  /*1340*/  FSETP.GEU.AND P2, PT, |R23|, 4.2275390625, PT ;  /* 0x408748001700780b */ /* 0x000fe20003f4e200 */
[C---:B------:R-:W-:Y:S02]  /*1350*/  DADD R30, R22.reuse, +INF ;  /* 0x7ff00000161e7429 */ /* 0x040fe40000000000 */
[----:B------:R-:W-:-:S08]  /*1360*/  DSETP.GEU.AND P1, PT, R22, RZ, PT ;  /* 0x000000ff1600722a */ /* 0x000fd00003f2e000 */
[----:B------:R-:W-:Y:S02]  /*1370*/  FSEL R21, R31, RZ, P1 ;  /* 0x000000ff1f157208 */ /* 0x000fe40000800000 */
[----:B------:R-:W-:-:S04]  /*1380*/  @!P2 LEA.HI R20, R24, R24, RZ, 0x1 ;  /* 0x000000181814a211 */ /* 0x000fc800078f08ff */
[----:B------:R-:W-:Y:S02]  /*1390*/  @!P2 SHF.R.S32.HI R23, RZ, 0x1, R20 ;  /* 0x00000001ff17a819 */ /* 0x000fe40000011414 */
[----:B------:R-:W-:-:S03]  /*13a0*/  FSEL R20, R30, RZ, P1 ;  /* 0x000000ff1e147208 */ /* 0x000fc60000800000 */
[----:B------:R-:W-:Y:S02]  /*13b0*/  @!P2 IMAD.IADD R22, R24, 0x1, -R23 ;  /* 0x000000011816a824 */ /* 0x000fe400078e0a17 */
[----:B------:R-:W-:-:S03]  /*13c0*/  @!P2 IMAD R29, R23, 0x100000, R29 ;  /* 0x00100000171da824 */ /* 0x000fc600078e021d */
[----:B------:R-:W-:Y:S01]  /*13d0*/  @!P2 LEA R23, R22, 0x3ff00000, 0x14 ;  /* 0x3ff000001617a811 */ /* 0x000fe200078ea0ff */
[----:B------:R-:W-:-:S06]  /*13e0*/  @!P2 IMAD.MOV.U32 R22, RZ, RZ, RZ ;  /* 0x000000ffff16a224 */ /* 0x000fcc00078e00ff */
[----:B------:R-:W-:-:S11]  /*13f0*/  @!P2 DMUL R20, R28, R22 ;  /* 0x000000161c14a228 */ /* 0x000fd60000000000 */
.L_x_5:
[----:B------:R-:W-:Y:S02]  /*1400*/  DFMA R26, R26, R20, R20 ;  /* 0x000000141a1a722b */ /* 0x000fe40000000014 */
[----:B------:R-:W-:-:S08]  /*1410*/  DSETP.NEU.AND P1, PT, |R20|, +INF , PT ;  /* 0x7ff000001400742a */ /* 0x000fd00003f2d200 */
[----:B------:R-:W-:Y:S01]  /*1420*/  FSEL R25, R20, R26, !P1 ;  /* 0x0000001a14197208 */ /* 0x000fe20004800000 */
[----:B------:R-:W-:Y:S01]  /*1430*/  IMAD.MOV.U32 R20, RZ, RZ, R14 ;  /* 0x000000ffff147224 */ /* 0x000fe200078e000e */
[----:B------:R-:W-:Y:S01]  /*1440*/  FSEL R26, R21, R27, !P1 ;  /* 0x0000001b151a7208 */ /* 0x000fe20004800000 */
[----:B------:R-:W-:-:S04]  /*1450*/  IMAD.MOV.U32 R21, RZ, RZ, 0x0 ;  /* 0x00000000ff157424 */ /* 0x000fc800078e00ff */
[----:B------:R-:W-:Y:S05]  /*1460*/  RET.REL.NODEC R20 `(_Z12updateKernelPbS_dP17curandStateXORWOW) ;  /* 0xffffffe814e47950 */ /* 0x000fea0003c3ffff */
.L_x_6:
[----:B------:R-:W-:-:S00]  /*1470*/  BRA `(.L_x_6) ;  /* 0xfffffffc00fc7947 */ /* 0x000fc0000383ffff */
[----:B------:R-:W-:-:S00]  /*1480*/  NOP ;  /* 0x0000000000007918 */ /* 0x000fc00000000000 */
[----:B------:R-:W-:-:S00]  /*1490*/  NOP ;  /* 0x0000000000007918 */ /* 0x000fc00000000000 */
[----:B------:R-:W-:-:S00]  /*14a0*/  NOP ;  /* 0x0000000000007918 */ /* 0x000fc00000000000 */
[----:B------:R-:W-:-:S00]  /*14b0*/  NOP ;  /* 0x0000000000007918 */ /* 0x000fc00000000000 */
[----:B------:R-:W-:-:S00]  /*14c0*/  NOP ;  /* 0x0000000000007918 */ /* 0x000fc00000000000 */
[----:B------:R-:W-:-:S00]  /*14d0*/  NOP ;  /* 0x0000000000007918 */ /* 0x000fc00000000000 */
[----:B------:R-:W-:-:S00]  /*14e0*/  NOP ;  /* 0x0000000000007918 */ /* 0x000fc00000000000 */
[----:B------:R-:W-:-:S00]  /*14f0*/  NOP ;  /* 0x0000000000007918 */ /* 0x000fc00000000000 */
.L_x_16:


//--------------------- .text._Z10initCurandP17curandStateXORWOWy --------------------------
	.section	.text._Z10initCurandP17curandStateXORWOWy,"ax",@progbits
	.align	128
        .global         _Z10initCurandP17curandStateXORWOWy
        .type           _Z10initCurandP17curandStateXORWOWy,@function
        .size           _Z10initCurandP17curandStateXORWOWy,(.L_x_18 - _Z10initCurandP17curandStateXORWOWy)
        .other          _Z10initCurandP17curandStateXORWOWy,@"STO_CUDA_ENTRY STV_DEFAULT"
_Z10initCurandP17curandStateXORWOWy:
.text._Z10initCurandP17curandStateXORWOWy:
[----:B------:R-:W-:Y:S01]  /*0000*/  LDC R1, c[0x0][0x37c] ;  /* 0x0000df00ff017b82 */ /* 0x000fe20000000800 */
[----:B------:R-:W0:Y:S01]  /*0010*/  S2R R3, SR_TID.Y ;  /* 0x0000000000037919 */ /* 0x000e220000002200 */
[----:B------:R-:W1:Y:S06]  /*0020*/  LDCU UR7, c[0x0][0x360] ;  /* 0x00006c00ff0777ac */ /* 0x000e6c0008000800 */
[----:B------:R-:W0:Y:S01]  /*0030*/  S2UR UR4, SR_CTAID.Y ;  /* 0x00000000000479c3 */ /* 0x000e220000002600 */
[----:B------:R-:W-:Y:S01]  /*0040*/  BSSY.RECONVERGENT B0, `(.L_x_7) ;  /* 0x00000eb000007945 */ /* 0x000fe20003800200 */
[----:B------:R-:W1:Y:S06]  /*0050*/  S2R R13, SR_TID.X ;  /* 0x00000000000d7919 */ /* 0x000e6c0000002100 */
[----:B------:R-:W0:Y:S08]  /*0060*/  LDC R0, c[0x0][0x364] ;  /* 0x0000d900ff007b82 */ /* 0x000e300000000800 */
[----:B------:R-:W2:Y:S08]  /*0070*/  LDC.64 R8, c[0x0][0x388] ;  /* 0x0000e200ff087b82 */ /* 0x000eb00000000a00 */
[----:B------:R-:W3:Y:S08]  /*0080*/  S2UR UR6, SR_CTAID.X ;  /* 0x00000000000679c3 */ /* 0x000ef00000002500 */
[----:B------:R-:W3:Y:S01]  /*0090*/  LDC R5, c[0x0][0x370] ;  /* 0x0000dc00ff057b82 */ /* 0x000ee20000000800 */
[----:B0-----:R-:W-:Y:S01]  /*00a0*/  IMAD R0, R0, UR4, R3 ;  /* 0x0000000400007c24 */ /* 0x001fe2000f8e0203 */
[----:B------:R-:W0:Y:S06]  /*00b0*/  LDCU.64 UR4, c[0x0][0x358] ;  /* 0x00006b00ff0477ac */ /* 0x000e2c0008000a00 */
[----:B------:R-:W4:Y:S01]  /*00c0*/  LDC.64 R6, c[0x0][0x380] ;  /* 0x0000e000ff067b82 */ /* 0x000f220000000a00 */
[----:B--2---:R-:W-:-:S02]  /*00d0*/  LOP3.LUT R2, R8, 0xaad26b49, RZ, 0x3c, !PT ;  /* 0xaad26b4908027812 */ /* 0x004fc400078e3cff */
[----:B------:R-:W-:-:S03]  /*00e0*/  LOP3.LUT R3, R9, 0xf7dcefdd, RZ, 0x3c, !PT ;  /* 0xf7dcefdd09037812 */ /* 0x000fc600078e3cff */
[----:B------:R-:W-:Y:S02]  /*00f0*/  IMAD R2, R2, 0x4182bed5, RZ ;  /* 0x4182bed502027824 */ /* 0x000fe400078e02ff */
[----:B------:R-:W-:Y:S02]  /*0100*/  IMAD R3, R3, -0x658354e5, RZ ;  /* 0x9a7cab1b03037824 */ /* 0x000fe400078e02ff */
[C---:B------:R-:W-:Y:S01]  /*0110*/  VIADD R11, R2.reuse, 0x583f19 ;  /* 0x00583f19020b7836 */ /* 0x040fe20000000000 */
[C---:B------:R-:W-:Y:S01]  /*0120*/  LOP3.LUT R8, R2.reuse, 0x159a55e5, RZ, 0x3c, !PT ;  /* 0x159a55e502087812 */ /* 0x040fe200078e3cff */
[C---:B------:R-:W-:Y:S01]  /*0130*/  VIADD R9, R3.reuse, 0x1f123bb5 ;  /* 0x1f123bb503097836 */ /* 0x040fe20000000000 */
[----:B------:R-:W-:Y:S02]  /*0140*/  IADD3 R4, PT, PT, R2, 0x64f0c9, R3 ;  /* 0x0064f0c902047810 */ /* 0x000fe40007ffe003 */
[----:B------:R-:W-:Y:S01]  /*0150*/  LOP3.LUT R10, R3, 0x5491333, RZ, 0x3c, !PT ;  /* 0x05491333030a7812 */ /* 0x000fe200078e3cff */
[----:B---3--:R-:W-:-:S02]  /*0160*/  IMAD R0, R0, R5, UR6 ;  /* 0x0000000600007e24 */ /* 0x008fc4000f8e0205 */
[----:B------:R-:W-:Y:S02]  /*0170*/  VIADD R5, R2, 0x75bcd15 ;  /* 0x075bcd1502057836 */ /* 0x000fe40000000000 */
[----:B-1----:R-:W-:-:S04]  /*0180*/  IMAD R13, R0, UR7, R13 ;  /* 0x00000007000d7c24 */ /* 0x002fc8000f8e020d */
[C---:B----4-:R-:W-:Y:S01]  /*0190*/  IMAD.WIDE R6, R13.reuse, 0x30, R6 ;  /* 0x000000300d067825 */ /* 0x050fe200078e0206 */
[----:B------:R-:W-:-:S04]  /*01a0*/  ISETP.NE.AND P0, PT, R13, RZ, PT ;  /* 0x000000ff0d00720c */ /* 0x000fc80003f05270 */
[----:B0-----:R0:W-:Y:S04]  /*01b0*/  STG.E.64 desc[UR4][R6.64], R4 ;  /* 0x0000000406007986 */ /* 0x0011e8000c101b04 */
[----:B------:R0:W-:Y:S04]  /*01c0*/  STG.E.64 desc[UR4][R6.64+0x8], R8 ;  /* 0x0000080806007986 */ /* 0x0001e8000c101b04 */
[----:B------:R0:W-:Y:S01]  /*01d0*/  STG.E.64 desc[UR4][R6.64+0x10], R10 ;  /* 0x0000100a06007986 */ /* 0x0001e2000c101b04 */
[----:B------:R-:W-:Y:S05]  /*01e0*/  @!P0 BRA `(.L_x_8) ;  /* 0x0000000c00408947 */ /* 0x000fea0003800000 */
[----:B------:R-:W-:Y:S01]  /*01f0*/  SHF.R.S32.HI R0, RZ, 0x1f, R13 ;  /* 0x0000001fff007819 */ /* 0x000fe2000001140d */
[----:B------:R-:W-:-:S07]  /*0200*/  IMAD.MOV.U32 R12, RZ, RZ, RZ ;  /* 0x000000ffff0c7224 */ /* 0x000fce00078e00ff */
.L_x_14:
[----:B-1----:R-:W-:Y:S01]  /*0210*/  LOP3.LUT R2, R13, 0x3, RZ, 0xc0, !PT ;  /* 0x000000030d027812 */ /* 0x002fe200078ec0ff */
[----:B------:R-:W-:Y:S03]  /*0220*/  BSSY.RECONVERGENT B1, `(.L_x_9) ;  /* 0x00000c6000017945 */ /* 0x000fe60003800200 */
[----:B------:R-:W-:-:S04]  /*0230*/  ISETP.NE.U32.AND P0, PT, R2, RZ, PT ;  /* 0x000000ff0200720c */ /* 0x000fc80003f05070 */
[----:B------:R-:W-:-:S13]  /*0240*/  ISETP.NE.AND.EX P0, PT, RZ, RZ, PT, P0 ;  /* 0x000000ffff00720c */ /* 0x000fda0003f05300 */
[----:B------:R-:W-:Y:S05]  /*0250*/  @!P0 BRA `(.L_x_10) ;  /* 0x0000000c00088947 */ /* 0x000fea0003800000 */
[----:B0-----:R-:W0:Y:S01]  /*0260*/  LDC.64 R8, c[0x4][RZ] ;  /* 0x01000000ff087b82 */ /* 0x001e220000000a00 */
[----:B------:R-:W-:Y:S02]  /*0270*/  IMAD.MOV.U32 R14, RZ, RZ, RZ ;  /* 0x000000ffff0e7224 */ /* 0x000fe400078e00ff */
[----:B0-----:R-:W-:-:S07]  /*0280*/  IMAD.WIDE.U32 R8, R12, 0xc80, R8 ;  /* 0x00000c800c087825 */ /* 0x001fce00078e0008 */
.L_x_13:
[----:B-1----:R-:W-:Y:S01]  /*0290*/  IMAD.MOV.U32 R15, RZ, RZ, RZ ;  /* 0x000000ffff0f7224 */ /* 0x002fe200078e00ff */
[----:B------:R-:W-:Y:S01]  /*02a0*/  CS2R R2, SRZ ;  /* 0x0000000000027805 */ /* 0x000fe2000001ff00 */
[----:B------:R-:W-:Y:S01]  /*02b0*/  IMAD.MOV.U32 R17, RZ, RZ, RZ ;  /* 0x000000ffff117224 */ /* 0x000fe200078e00ff */
[----:B------:R-:W-:-:S07]  /*02c0*/  CS2R R4, SRZ ;  /* 0x0000000000047805 */ /* 0x000fce000001ff00 */
.L_x_12:
[----:B------:R-:W-:-:S05]  /*02d0*/  IMAD.WIDE.U32 R10, R17, 0x4, R6 ;  /* 0x00000004110a7825 */ /* 0x000fca00078e0006 */
[----:B------:R0:W5:Y:S01]  /*02e0*/  LDG.E R16, desc[UR4][R10.64+0x4] ;  /* 0x000004040a107981 */ /* 0x000162000c1e1900 */
[----:B------:R-:W-:-:S07]  /*02f0*/  IMAD.MOV.U32 R19, RZ, RZ, RZ ;  /* 0x000000ffff137224 */ /* 0x000fce00078e00ff */
.L_x_11:
[----:B-----5:R-:W-:Y:S01]  /*0300*/  SHF.R.U32.HI R24, RZ, R19, R16 ;  /* 0x00000013ff187219 */ /* 0x020fe20000011610 */
[----:B0-----:R-:W-:-:S03]  /*0310*/  IMAD.SHL.U32 R10, R17, 0x20, RZ ;  /* 0x00000020110a7824 */ /* 0x001fc600078e00ff */
[----:B------:R-:W-:Y:S01]  /*0320*/  LOP3.LUT R11, R24, 0x1, RZ, 0xc0, !PT ;  /* 0x00000001180b7812 */ /* 0x000fe200078ec0ff */
[----:B------:R-:W-:-:S03]  /*0330*/  IMAD.IADD R10, R10, 0x1, R19 ;  /* 0x000000010a0a7824 */ /* 0x000fc600078e0213 */
[----:B------:R-:W-:Y:S01]  /*0340*/  ISETP.NE.U32.AND P0, PT, R11, 0x1, PT ;  /* 0x000000010b00780c */ /* 0x000fe20003f05070 */
[----:B------:R-:W-:-:S03]  /*0350*/  IMAD R11, R10, 0x5, RZ ;  /* 0x000000050a0b7824 */ /* 0x000fc600078e02ff */
[----:B------:R-:W-:Y:S01]  /*0360*/  R2P PR, R24, 0x7e ;  /* 0x0000007e18007804 */ /* 0x000fe20000000000 */
[----:B------:R-:W-:-:S08]  /*0370*/  IMAD.WIDE.U32 R10, R11, 0x4, R8 ;  /* 0x000000040b0a7825 */ /* 0x000fd000078e0008 */
[----:B------:R-:W2:Y:S04]  /*0380*/  @!P0 LDG.E R18, desc[UR4][R10.64] ;  /* 0x000000040a128981 */ /* 0x000ea8000c1e1900 */
[----:B------:R-:W3:Y:S04]  /*0390*/  @!P0 LDG.E R20, desc[UR4][R10.64+0x10] ;  /* 0x000010040a148981 */ /* 0x000ee8000c1e1900 */
[----:B------:R-:W4:Y:S04]  /*03a0*/  @P1 LDG.E R22, desc[UR4][R10.64+0x14] ;  /* 0x000014040a161981 */ /* 0x000f28000c1e1900 */
[----:B------:R-:W4:Y:S04]  /*03b0*/  @P2 LDG.E R26, desc[UR4][R10.64+0x28] ;  /* 0x000028040a1a2981 */ /* 0x000f28000c1e1900 */
[----:B------:R-:W4:Y:S04]  /*03c0*/  @!P0 LDG.E R21, desc[UR4][R10.64+0x4] ;  /* 0x000004040a158981 */ /* 0x000f28000c1e1900 */
[----:B------:R-:W4:Y:S04]  /*03d0*/  @!P0 LDG.E R23, desc[UR4][R10.64+0xc] ;  /* 0x00000c040a178981 */ /* 0x000f28000c1e1900 */
[----:B------:R-:W4:Y:S04]  /*03e0*/  @P1 LDG.E R25, desc[UR4][R10.64+0x18] ;  /* 0x000018040a191981 */ /* 0x000f28000c1e1900 */
[----:B------:R-:W4:Y:S04]  /*03f0*/  @P3 LDG.E R28, desc[UR4][R10.64+0x3c] ;  /* 0x00003c040a1c3981 */ /* 0x000f28000c1e1900 */
[----:B------:R-:W4:Y:S01]  /*0400*/  @P6 LDG.E R27, desc[UR4][R10.64+0x7c] ;  /* 0x00007c040a1b6981 */ /* 0x000f22000c1e1900 */
[----:B--2---:R-:W-:-:S03]  /*0410*/  @!P0 LOP3.LUT R15, R15, R18, RZ, 0x3c, !PT ;  /* 0x000000120f0f8212 */ /* 0x004fc600078e3cff */
[----:B------:R-:W2:Y:S01]  /*0420*/  @!P0 LDG.E R18, desc[UR4][R10.64+0x8] ;  /* 0x000008040a128981 */ /* 0x000ea2000c1e1900 */
[----:B---3--:R-:W-:-:S03]  /*0430*/  @!P0 LOP3.LUT R3, R3, R20, RZ, 0x3c, !PT ;  /* 0x0000001403038212 */ /* 0x008fc600078e3cff */
[----:B------:R-:W3:Y:S01]  /*0440*/  @P1 LDG.E R20, desc[UR4][R10.64+0x24] ;  /* 0x000024040a141981 */ /* 0x000ee2000c1e1900 */
[----:B----4-:R-:W-:-:S03]  /*0450*/  @P1 LOP3.LUT R15, R15, R22, RZ, 0x3c, !PT ;  /* 0x000000160f0f1212 */ /* 0x010fc600078e3cff */
[----:B------:R-:W4:Y:S01]  /*0460*/  @P2 LDG.E R22, desc[UR4][R10.64+0x38] ;  /* 0x000038040a162981 */ /* 0x000f22000c1e1900 */
[----:B------:R-:W-:-:S03]  /*0470*/  @P2 LOP3.LUT R15, R15, R26, RZ, 0x3c, !PT ;  /* 0x0000001a0f0f2212 */ /* 0x000fc600078e3cff */
[----:B------:R-:W4:Y:S01]  /*0480*/  @P4 LDG.E R26, desc[UR4][R10.64+0x50] ;  /* 0x000050040a1a4981 */ /* 0x000f22000c1e1900 */
[----:B------:R-:W-:-:S03]  /*0490*/  @!P0 LOP3.LUT R4, R4, R21, RZ, 0x3c, !PT ;  /* 0x0000001504048212 */ /* 0x000fc600078e3cff */
[----:B------:R-:W4:Y:S01]  /*04a0*/  @P1 LDG.E R21, desc[UR4][R10.64+0x20] ;  /* 0x000020040a151981 */ /* 0x000f22000c1e1900 */
[----:B------:R-:W-:-:S03]  /*04b0*/  @!P0 LOP3.LUT R2, R2, R23, RZ, 0x3c, !PT ;  /* 0x0000001702028212 */ /* 0x000fc600078e3cff */
[----:B------:R-:W4:Y:S01]  /*04c0*/  @P2 LDG.E R23, desc[UR4][R10.64+0x2c] ;  /* 0x00002c040a172981 */ /* 0x000f22000c1e1900 */
[----:B------:R-:W-:-:S03]  /*04d0*/  @P1 LOP3.LUT R4, R4, R25, RZ, 0x3c, !PT ;  /* 0x0000001904041212 */ /* 0x000fc600078e3cff */
[----:B------:R-:W4:Y:S01]  /*04e0*/  @P2 LDG.E R25, desc[UR4][R10.64+0x34] ;  /* 0x000034040a192981 */ /* 0x000f22000c1e1900 */
[----:B--2---:R-:W-:-:S03]  /*04f0*/  @!P0 LOP3.LUT R5, R5, R18, RZ, 0x3c, !PT ;  /* 0x0000001205058212 */ /* 0x004fc600078e3cff */
[----:B------:R-:W2:Y:S01]  /*0500*/  @P1 LDG.E R18, desc[UR4][R10.64+0x1c] ;  /* 0x00001c040a121981 */ /* 0x000ea2000c1e1900 */
[----:B---3--:R-:W-:-:S03]  /*0510*/  @P1 LOP3.LUT R3, R3, R20, RZ, 0x3c, !PT ;  /* 0x0000001403031212 */ /* 0x008fc600078e3cff */
[----:B------:R-:W3:Y:S01]  /*0520*/  @P2 LDG.E R20, desc[UR4][R10.64+0x30] ;  /* 0x000030040a142981 */ /* 0x000ee2000c1e1900 */
[----:B----4-:R-:W-:-:S03]  /*0530*/  @P2 LOP3.LUT R3, R3, R22, RZ, 0x3c, !PT ;  /* 0x0000001603032212 */ /* 0x010fc600078e3cff */
[----:B------:R-:W4:Y:S01]  /*0540*/  @P3 LDG.E R22, desc[UR4][R10.64+0x4c] ;  /* 0x00004c040a163981 */ /* 0x000f22000c1e1900 */
[----:B------:R-:W-:-:S04]  /*0550*/  @P3 LOP3.LUT R15, R15, R28, RZ, 0x3c, !PT ;  /* 0x0000001c0f0f3212 */ /* 0x000fc800078e3cff */
[----:B------:R-:W-:Y:S02]  /*0560*/  @P4 LOP3.LUT R15, R15, R26, RZ, 0x3c, !PT ;  /* 0x0000001a0f0f4212 */ /* 0x000fe400078e3cff */
[----:B------:R-:W-:Y:S01]  /*0570*/  @P1 LOP3.LUT R2, R2, R21, RZ, 0x3c, !PT ;  /* 0x0000001502021212 */ /* 0x000fe200078e3cff */
[----:B------:R-:W4:Y:S04]  /*0580*/  @P5 LDG.E R26, desc[UR4][R10.64+0x64] ;  /* 0x000064040a1a5981 */ /* 0x000f28000c1e1900 */
[----:B------:R-:W4:Y:S01]  /*0590*/  @P3 LDG.E R21, desc[UR4][R10.64+0x40] ;  /* 0x000040040a153981 */ /* 0x000f22000c1e1900 */
[----:B------:R-:W-:Y:S02]  /*05a0*/  @P2 LOP3.LUT R4, R4, R23, RZ, 0x3c, !PT ;  /* 0x0000001704042212 */ /* 0x000fe400078e3cff */
[----:B------:R-:W-:Y:S01]  /*05b0*/  @P2 LOP3.LUT R2, R2, R25, RZ, 0x3c, !PT ;  /* 0x0000001902022212 */ /* 0x000fe200078e3cff */
[----:B------:R-:W4:Y:S04]  /*05c0*/  @P3 LDG.E R23, desc[UR4][R10.64+0x48] ;  /* 0x000048040a173981 */ /* 0x000f28000c1e1900 */
[----:B------:R-:W4:Y:S01]  /*05d0*/  @P4 LDG.E R25, desc[UR4][R10.64+0x54] ;  /* 0x000054040a194981 */ /* 0x000f22000c1e1900 */
[----:B--2---:R-:W-:-:S03]  /*05e0*/  @P1 LOP3.LUT R5, R5, R18, RZ, 0x3c, !PT ;  /* 0x0000001205051212 */ /* 0x004fc600078e3cff */
[----:B------:R-:W2:Y:S01]  /*05f0*/  @P3 LDG.E R18, desc[UR4][R10.64+0x44] ;  /* 0x000044040a123981 */ /* 0x000ea2000c1e1900 */
[----:B---3--:R-:W-:-:S03]  /*0600*/  @P2 LOP3.LUT R5, R5, R20, RZ, 0x3c, !PT ;  /* 0x0000001405052212 */ /* 0x008fc600078e3cff */
[----:B------:R-:W3:Y:S01]  /*0610*/  @P4 LDG.E R20, desc[UR4][R10.64+0x58] ;  /* 0x000058040a144981 */ /* 0x000ee2000c1e1900 */
[----:B----4-:R-:W-:-:S03]  /*0620*/  @P3 LOP3.LUT R3, R3, R22, RZ, 0x3c, !PT ;  /* 0x0000001603033212 */ /* 0x010fc600078e3cff */
[----:B------:R-:W4:Y:S01]  /*0630*/  @P4 LDG.E R22, desc[UR4][R10.64+0x60] ;  /* 0x000060040a164981 */ /* 0x000f22000c1e1900 */
[----:B------:R-:W-:Y:S02]  /*0640*/  LOP3.LUT P0, RZ, R24, 0x80, RZ, 0xc0, !PT ;  /* 0x0000008018ff7812 */ /* 0x000fe4000780c0ff */
[----:B------:R-:W-:Y:S02]  /*0650*/  @P5 LOP3.LUT R15, R15, R26, RZ, 0x3c, !PT ;  /* 0x0000001a0f0f5212 */ /* 0x000fe400078e3cff */
[----:B------:R-:W4:Y:S01]  /*0660*/  @P6 LDG.E R26, desc[UR4][R10.64+0x78] ;  /* 0x000078040a1a6981 */ /* 0x000f22000c1e1900 */
[----:B------:R-:W-:-:S03]  /*0670*/  @P3 LOP3.LUT R4, R4, R21, RZ, 0x3c, !PT ;  /* 0x0000001504043212 */ /* 0x000fc600078e3cff */
[----:B------:R-:W4:Y:S01]  /*0680*/  @P4 LDG.E R21, desc[UR4][R10.64+0x5c] ;  /* 0x00005c040a154981 */ /* 0x000f22000c1e1900 */
[----:B------:R-:W-:-:S03]  /*0690*/  @P3 LOP3.LUT R2, R2, R23, RZ, 0x3c, !PT ;  /* 0x0000001702023212 */ /* 0x000fc600078e3cff */
[----:B------:R-:W4:Y:S01]  /*06a0*/  @P5 LDG.E R23, desc[UR4][R10.64+0x68] ;  /* 0x000068040a175981 */ /* 0x000f22000c1e1900 */
[----:B------:R-:W-:-:S03]  /*06b0*/  @P4 LOP3.LUT R4, R4, R25, RZ, 0x3c, !PT ;  /* 0x0000001904044212 */ /* 0x000fc600078e3cff */
[----:B------:R-:W4:Y:S01]  /*06c0*/  @P5 LDG.E R25, desc[UR4][R10.64+0x70] ;  /* 0x000070040a195981 */ /* 0x000f22000c1e1900 */
[----:B--2---:R-:W-:-:S03]  /*06d0*/  @P3 LOP3.LUT R5, R5, R18, RZ, 0x3c, !PT ;  /* 0x0000001205053212 */ /* 0x004fc600078e3cff */
[----:B------:R-:W2:Y:S01]  /*06e0*/  @P5 LDG.E R18, desc[UR4][R10.64+0x6c] ;  /* 0x00006c040a125981 */ /* 0x000ea2000c1e1900 */
[----:B---3--:R-:W-:-:S03]  /*06f0*/  @P4 LOP3.LUT R5, R5, R20, RZ, 0x3c, !PT ;  /* 0x0000001405054212 */ /* 0x008fc600078e3cff */
[----:B------:R-:W3:Y:S01]  /*0700*/  @P5 LDG.E R20, desc[UR4][R10.64+0x74] ;  /* 0x000074040a145981 */ /* 0x000ee2000c1e1900 */
[----:B----4-:R-:W-:-:S03]  /*0710*/  @P4 LOP3.LUT R3, R3, R22, RZ, 0x3c, !PT ;  /* 0x0000001603034212 */ /* 0x010fc600078e3cff */
[----:B------:R-:W4:Y:S01]  /*0720*/  @P0 LDG.E R22, desc[UR4][R10.64+0x8c] ;  /* 0x00008c040a160981 */ /* 0x000f22000c1e1900 */
[----:B------:R-:W-:-:S03]  /*0730*/  @P6 LOP3.LUT R15, R15, R26, RZ, 0x3c, !PT ;  /* 0x0000001a0f0f6212 */ /* 0x000fc600078e3cff */
        /* <DEDUP_REMOVED lines=13> */
[----:B------:R-:W-:Y:S02]  /*0810*/  @P6 LOP3.LUT R4, R4, R27, RZ, 0x3c, !PT ;  /* 0x0000001b04046212 */ /* 0x000fe400078e3cff */
[----:B------:R-:W-:Y:S02]  /*0820*/  @P6 LOP3.LUT R2, R2, R21, RZ, 0x3c, !PT ;  /* 0x0000001502026212 */ /* 0x000fe400078e3cff */
[----:B------:R-:W-:Y:S02]  /*0830*/  @P0 LOP3.LUT R4, R4, R23, RZ, 0x3c, !PT ;  /* 0x0000001704040212 */ /* 0x000fe400078e3cff */
[----:B------:R-:W-:Y:S02]  /*0840*/  @P0 LOP3.LUT R2, R2, R25, RZ, 0x3c, !PT ;  /* 0x0000001902020212 */ /* 0x000fe400078e3cff */
[----:B--2---:R-:W-:Y:S02]  /*0850*/  @P6 LOP3.LUT R5, R5, R18, RZ, 0x3c, !PT ;  /* 0x0000001205056212 */ /* 0x004fe400078e3cff */
[----:B---3--:R-:W-:-:S02]  /*0860*/  @P6 LOP3.LUT R3, R3, R20, RZ, 0x3c, !PT ;  /* 0x0000001403036212 */ /* 0x008fc400078e3cff */
[----:B----4-:R-:W-:Y:S02]  /*0870*/  @P0 LOP3.LUT R5, R5, R22, RZ, 0x3c, !PT ;  /* 0x0000001605050212 */ /* 0x010fe400078e3cff */
[----:B------:R-:W-:Y:S02]  /*0880*/  @P0 LOP3.LUT R3, R3, R26, RZ, 0x3c, !PT ;  /* 0x0000001a03030212 */ /* 0x000fe400078e3cff */
[----:B------:R-:W-:-:S13]  /*0890*/  R2P PR, R24.B1, 0x7f ;  /* 0x0000007f18007804 */ /* 0x000fda0000001000 */
[----:B------:R-:W2:Y:S04]  /*08a0*/  @P0 LDG.E R18, desc[UR4][R10.64+0xa0] ;  /* 0x0000a0040a120981 */ /* 0x000ea8000c1e1900 */
[----:B------:R-:W3:Y:S04]  /*08b0*/  @P1 LDG.E R22, desc[UR4][R10.64+0xb4] ;  /* 0x0000b4040a161981 */ /* 0x000ee8000c1e1900 */
[----:B------:R-:W4:Y:S04]  /*08c0*/  @P2 LDG.E R26, desc[UR4][R10.64+0xc8] ;  /* 0x0000c8040a1a2981 */ /* 0x000f28000c1e1900 */
[----:B------:R-:W4:Y:S04]  /*08d0*/  @P3 LDG.E R28, desc[UR4][R10.64+0xdc] ;  /* 0x0000dc040a1c3981 */ /* 0x000f28000c1e1900 */
[----:B------:R-:W4:Y:S04]  /*08e0*/  @P0 LDG.E R23, desc[UR4][R10.64+0xa4] ;  /* 0x0000a4040a170981 */ /* 0x000f28000c1e1900 */
[----:B------:R-:W4:Y:S04]  /*08f0*/  @P0 LDG.E R20, desc[UR4][R10.64+0xa8] ;  /* 0x0000a8040a140981 */ /* 0x000f28000c1e1900 */
[----:B------:R-:W4:Y:S04]  /*0900*/  @P4 LDG.E R25, desc[UR4][R10.64+0xf0] ;  /* 0x0000f0040a194981 */ /* 0x000f28000c1e1900 */
        /* <DEDUP_REMOVED lines=21> */
[----:B------:R-:W-:Y:S02]  /*0a60*/  LOP3.LUT P0, RZ, R24, 0x8000, RZ, 0xc0, !PT ;  /* 0x0000800018ff7812 */ /* 0x000fe4000780c0ff */
[----:B----4-:R-:W-:Y:S01]  /*0a70*/  @P5 LOP3.LUT R15, R15, R26, RZ, 0x3c, !PT ;  /* 0x0000001a0f0f5212 */ /* 0x010fe200078e3cff */
[----:B------:R-:W4:Y:S04]  /*0a80*/  @P3 LDG.E R24, desc[UR4][R10.64+0xe4] ;  /* 0x0000e4040a183981 */ /* 0x000f28000c1e1900 */
[----:B------:R-:W2:Y:S01]  /*0a90*/  @P6 LDG.E R26, desc[UR4][R10.64+0x118] ;  /* 0x000118040a1a6981 */ /* 0x000ea2000c1e1900 */
        /* <DEDUP_REMOVED lines=8> */
[----:B---3--:R-:W-:-:S03]  /*0b20*/  @P2 LOP3.LUT R3, R3, R22, RZ, 0x3c, !PT ;  /* 0x0000001603032212 */ /* 0x008fc600078e3cff */
[----:B------:R-:W3:Y:S01]  /*0b30*/  @P4 LDG.E R22, desc[UR4][R10.64+0x100] ;  /* 0x000100040a164981 */ /* 0x000ee2000c1e1900 */
[----:B--2---:R-:W-:-:S03]  /*0b40*/  @P6 LOP3.LUT R15, R15, R26, RZ, 0x3c, !PT ;  /* 0x0000001a0f0f6212 */ /* 0x004fc600078e3cff */
[----:B------:R-:W2:Y:S01]  /*0b50*/  @P0 LDG.E R26, desc[UR4][R10.64+0x12c] ;  /* 0x00012c040a1a0981 */ /* 0x000ea2000c1e1900 */
[----:B----4-:R-:W-:-:S03]  /*0b60*/  @P2 LOP3.LUT R2, R2, R23, RZ, 0x3c, !PT ;  /* 0x0000001702022212 */ /* 0x010fc600078e3cff */
[----:B------:R-:W4:Y:S01]  /*0b70*/  @P4 LDG.E R23, desc[UR4][R10.64+0xfc] ;  /* 0x0000fc040a174981 */ /* 0x000f22000c1e1900 */
[----:B------:R-:W-:-:S03]  /*0b80*/  @P2 LOP3.LUT R5, R5, R20, RZ, 0x3c, !PT ;  /* 0x0000001405052212 */ /* 0x000fc600078e3cff */
[----:B------:R-:W4:Y:S01]  /*0b90*/  @P4 LDG.E R20, desc[UR4][R10.64+0xf8] ;  /* 0x0000f8040a144981 */ /* 0x000f22000c1e1900 */
[----:B------:R-:W-:Y:S02]  /*0ba0*/  @P3 LOP3.LUT R2, R2, R27, RZ, 0x3c, !PT ;  /* 0x0000001b02023212 */ /* 0x000fe400078e3cff */
[----:B------:R-:W-:Y:S01]  /*0bb0*/  @P3 LOP3.LUT R4, R4, R25, RZ, 0x3c, !PT ;  /* 0x0000001904043212 */ /* 0x000fe200078e3cff */
[----:B------:R-:W4:Y:S01]  /*0bc0*/  @P5 LDG.E R27, desc[UR4][R10.64+0x110] ;  /* 0x000110040a1b5981 */ /* 0x000f22000c1e1900 */
[----:B------:R-:W-:-:S03]  /*0bd0*/  @P3 LOP3.LUT R5, R5, R24, RZ, 0x3c, !PT ;  /* 0x0000001805053212 */ /* 0x000fc600078e3cff */
[----:B------:R-:W4:Y:S04]  /*0be0*/  @P5 LDG.E R25, desc[UR4][R10.64+0x108] ;  /* 0x000108040a195981 */ /* 0x000f28000c1e1900 */
        /* <DEDUP_REMOVED lines=19> */
[----:B------:R-:W-:-:S05]  /*0d20*/  VIADD R19, R19, 0x10 ;  /* 0x0000001013137836 */ /* 0x000fca0000000000 */
[----:B------:R-:W-:Y:S02]  /*0d30*/  ISETP.NE.AND P1, PT, R19, 0x20, PT ;  /* 0x000000201300780c */ /* 0x000fe40003f25270 */
[----:B------:R-:W-:Y:S02]  /*0d40*/  @P5 LOP3.LUT R3, R3, R18, RZ, 0x3c, !PT ;  /* 0x0000001203035212 */ /* 0x000fe400078e3cff */
[----:B------:R-:W-:Y:S02]  /*0d50*/  @P6 LOP3.LUT R4, R4, R21, RZ, 0x3c, !PT ;  /* 0x0000001504046212 */ /* 0x000fe400078e3cff */
[----:B---3--:R-:W-:-:S04]  /*0d60*/  @P6 LOP3.LUT R3, R3, R22, RZ, 0x3c, !PT ;  /* 0x0000001603036212 */ /* 0x008fc800078e3cff */
[----:B--2---:R-:W-:Y:S02]  /*0d70*/  @P0 LOP3.LUT R3, R3, R26, RZ, 0x3c, !PT ;  /* 0x0000001a03030212 */ /* 0x004fe400078e3cff */
[----:B----4-:R-:W-:Y:S02]  /*0d80*/  @P6 LOP3.LUT R2, R2, R23, RZ, 0x3c, !PT ;  /* 0x0000001702026212 */ /* 0x010fe400078e3cff */
[----:B------:R-:W-:Y:S02]  /*0d90*/  @P6 LOP3.LUT R5, R5, R20, RZ, 0x3c, !PT ;  /* 0x0000001405056212 */ /* 0x000fe400078e3cff */
[----:B------:R-:W-:Y:S02]  /*0da0*/  @P0 LOP3.LUT R2, R2, R27, RZ, 0x3c, !PT ;  /* 0x0000001b02020212 */ /* 0x000fe400078e3cff */
[----:B------:R-:W-:Y:S02]  /*0db0*/  @P0 LOP3.LUT R4, R4, R25, RZ, 0x3c, !PT ;  /* 0x0000001904040212 */ /* 0x000fe400078e3cff */
[----:B------:R-:W-:Y:S01]  /*0dc0*/  @P0 LOP3.LUT R5, R5, R24, RZ, 0x3c, !PT ;  /* 0x0000001805050212 */ /* 0x000fe200078e3cff */
[----:B------:R-:W-:Y:S06]  /*0dd0*/  @P1 BRA `(.L_x_11) ;  /* 0xfffffff400481947 */ /* 0x000fec000383ffff */
[----:B------:R-:W-:-:S05]  /*0de0*/  VIADD R17, R17, 0x1 ;  /* 0x0000000111117836 */ /* 0x000fca0000000000 */
[----:B------:R-:W-:-:S13]  /*0df0*/  ISETP.NE.AND P0, PT, R17, 0x5, PT ;  /* 0x000000051100780c */ /* 0x000fda0003f05270 */
[----:B------:R-:W-:Y:S05]  /*0e00*/  @P0 BRA `(.L_x_12) ;  /* 0xfffffff400300947 */ /* 0x000fea000383ffff */
[----:B------:R1:W-:Y:S01]  /*0e10*/  STG.E.64 desc[UR4][R6.64+0x8], R4 ;  /* 0x0000080406007986 */ /* 0x0003e2000c101b04 */
[----:B------:R-:W-:Y:S01]  /*0e20*/  VIADD R14, R14, 0x1 ;  /* 0x000000010e0e7836 */ /* 0x000fe20000000000 */
[----:B------:R-:W-:Y:S02]  /*0e30*/  LOP3.LUT R11, R13, 0x3, RZ, 0xc0, !PT ;  /* 0x000000030d0b7812 */ /* 0x000fe400078ec0ff */
[----:B------:R1:W-:Y:S02]  /*0e40*/  STG.E.64 desc[UR4][R6.64+0x10], R2 ;  /* 0x0000100206007986 */ /* 0x0003e4000c101b04 */
[----:B------:R-:W-:Y:S02]  /*0e50*/  ISETP.GE.U32.AND P0, PT, R14, R11, PT ;  /* 0x0000000b0e00720c */ /* 0x000fe40003f06070 */
[----:B------:R1:W-:Y:S11]  /*0e60*/  STG.E desc[UR4][R6.64+0x4], R15 ;  /* 0x0000040f06007986 */ /* 0x0003f6000c101904 */
[----:B------:R-:W-:Y:S05]  /*0e70*/  @!P0 BRA `(.L_x_13) ;  /* 0xfffffff400048947 */ /* 0x000fea000383ffff */
.L_x_10:
[----:B------:R-:W-:Y:S05]  /*0e80*/  BSYNC.RECONVERGENT B1 ;  /* 0x0000000000017941 */ /* 0x000fea0003800200 */
.L_x_9:
[C---:B------:R-:W-:Y:S01]  /*0e90*/  ISETP.GT.U32.AND P0, PT, R13.reuse, 0x3, PT ;  /* 0x000000030d00780c */ /* 0x040fe20003f04070 */
[----:B------:R-:W-:Y:S01]  /*0ea0*/  VIADD R12, R12, 0x1 ;  /* 0x000000010c0c7836 */ /* 0x000fe20000000000 */
[--C-:B------:R-:W-:Y:S02]  /*0eb0*/  SHF.R.U64 R13, R13, 0x2, R0.reuse ;  /* 0x000000020d0d7819 */ /* 0x100fe40000001200 */
[----:B------:R-:W-:Y:S02]  /*0ec0*/  ISETP.GT.U32.AND.EX P0, PT, R0, RZ, PT, P0 ;  /* 0x000000ff0000720c */ /* 0x000fe40003f04100 */
[----:B------:R-:W-:-:S11]  /*0ed0*/  SHF.R.U32.HI R0, RZ, 0x2, R0 ;  /* 0x00000002ff007819 */ /* 0x000fd60000011600 */
[----:B------:R-:W-:Y:S05]  /*0ee0*/  @P0 BRA `(.L_x_14) ;  /* 0xfffffff000c80947 */ /* 0x000fea000383ffff */
.L_x_8:
[----:B------:R-:W-:Y:S05]  /*0ef0*/  BSYNC.RECONVERGENT B0 ;  /* 0x0000000000007941 */ /* 0x000fea0003800200 */
.L_x_7:
[----:B------:R-:W-:Y:S04]  /*0f00*/  STG.E.64 desc[UR4][R6.64+0x18], RZ ;  /* 0x000018ff06007986 */ /* 0x000fe8000c101b04 */
[----:B------:R-:W-:Y:S04]  /*0f10*/  STG.E desc[UR4][R6.64+0x20], RZ ;  /* 0x000020ff06007986 */ /* 0x000fe8000c101904 */
[----:B------:R-:W-:Y:S01]  /*0f20*/  STG.E.64 desc[UR4][R6.64+0x28], RZ ;  /* 0x000028ff06007986 */ /* 0x000fe2000c101b04 */
[----:B------:R-:W-:Y:S05]  /*0f30*/  EXIT ;  /* 0x000000000000794d */ /* 0x000fea0003800000 */
.L_x_15:
        /* <DEDUP_REMOVED lines=12> */
.L_x_18:


//--------------------- .nv.global.init           --------------------------
	.section	.nv.global.init,"aw",@progbits
	.align	4
.nv.global.init:
	.type		mrg32k3aM1SubSeq,@object
	.size		mrg32k3aM1SubSeq,(mrg32k3aM2SubSeq - mrg32k3aM1SubSeq)
mrg32k3aM1SubSeq:
        /*0000*/ 	.byte	0x0b, 0xcc, 0xee, 0x04, 0x73, 0x29, 0x8b, 0x6f, 0xf6, 0x53, 0x03, 0xf6, 0x23, 0xf6, 0xea, 0xda
        /* <DEDUP_REMOVED lines=125> */
	.type		mrg32k3aM2SubSeq,@object
	.size		mrg32k3aM2SubSeq,(mrg32k3aM1 - mrg32k3aM2SubSeq)
mrg32k3aM2SubSeq:
        /* <DEDUP_REMOVED lines=126> */
	.type		mrg32k3aM1,@object
	.size		mrg32k3aM1,(mrg32k3aM1Seq - mrg32k3aM1)
mrg32k3aM1:
        /* <DEDUP_REMOVED lines=144> */
	.type		mrg32k3aM1Seq,@object
	.size		mrg32k3aM1Seq,(mrg32k3aM2 - mrg32k3aM1Seq)
mrg32k3aM1Seq:
        /* <DEDUP_REMOVED lines=144> */
	.type		mrg32k3aM2,@object
	.size		mrg32k3aM2,(mrg32k3aM2Seq - mrg32k3aM2)
mrg32k3aM2:
        /* <DEDUP_REMOVED lines=144> */
	.type		mrg32k3aM2Seq,@object
	.size		mrg32k3aM2Seq,(precalc_xorwow_matrix - mrg32k3aM2Seq)
mrg32k3aM2Seq:
        /* <DEDUP_REMOVED lines=144> */
	.type		precalc_xorwow_matrix,@object
	.size		precalc_xorwow_matrix,(precalc_xorwow_offset_matrix - precalc_xorwow_matrix)
precalc_xorwow_matrix:
        /* <DEDUP_REMOVED lines=6400> */
	.type		precalc_xorwow_offset_matrix,@object
	.size		precalc_xorwow_offset_matrix,(.L_1 - precalc_xorwow_offset_matrix)
precalc_xorwow_offset_matrix:
        /* <DEDUP_REMOVED lines=6400> */
.L_1:


//--------------------- .nv.shared.reserved.0     --------------------------
	.section	.nv.shared.reserved.0,"aw",@nobits
	.weak		__nv_reservedSMEM_offset_0_alias
	.size		__nv_reservedSMEM_offset_0_alias, 0, 64
	.other		__nv_reservedSMEM_offset_0_alias,@"STO_CUDA_RESERVED_SHARED STV_DEFAULT"
__nv_reservedSMEM_offset_0_alias:
	.zero		0
	.zero		64


//--------------------- .nv.constant0._Z12updateKernelPbS_dP17curandStateXORWOW --------------------------
	.section	.nv.constant0._Z12updateKernelPbS_dP17curandStateXORWOW,"a",@progbits
	.sectionflags	@""
	.align	4
.nv.constant0._Z12updateKernelPbS_dP17curandStateXORWOW:
	.zero		928


//--------------------- .nv.constant0._Z10initCurandP17curandStateXORWOWy --------------------------
	.section	.nv.constant0._Z10initCurandP17curandStateXORWOWy,"a",@progbits
	.sectionflags	@""
	.align	4
.nv.constant0._Z10initCurandP17curandStateXORWOWy:
	.zero		912


//--------------------- SYMBOLS --------------------------

	.type		.nv.reservedSmem.offset0,@object
	.size		.nv.reservedSmem.offset0,0x4
